//
// Generated by NVIDIA NVVM Compiler
//
// Compiler Build ID: CL-36424714
// Cuda compilation tools, release 13.0, V13.0.88
// Based on NVVM 20.0.0
//

.version 9.0
.target sm_100
.address_size 64

	// .globl	_Z17compute_ion_matchPiS_iS_S_PfS0_S_S_iS0_S_lS_S_S0_S0_S_PlS_
.extern .func  (.param .b32 func_retval0) vprintf
(
	.param .b64 vprintf_param_0,
	.param .b64 vprintf_param_1
)
;
.func  (.param .align 16 .b8 func_retval0[16]) __internal_trig_reduction_slowpathd
(
	.param .b64 __internal_trig_reduction_slowpathd_param_0
)
;
.global .align 1 .b8 $str[45] = {91, 69, 82, 82, 79, 82, 93, 32, 109, 97, 112, 95, 107, 101, 121, 58, 32, 91, 37, 100, 44, 32, 37, 100, 44, 32, 37, 108, 100, 93, 32, 111, 117, 116, 32, 111, 102, 32, 114, 97, 110, 103, 101, 33};
.global .align 8 .b8 __cudart_i2opi_d[144] = {8, 93, 141, 31, 177, 95, 251, 107, 234, 146, 82, 138, 247, 57, 7, 61, 123, 241, 229, 235, 199, 186, 39, 117, 45, 234, 95, 158, 102, 63, 70, 79, 183, 9, 203, 39, 207, 126, 54, 109, 31, 109, 10, 90, 139, 17, 47, 239, 15, 152, 5, 222, 255, 151, 248, 31, 59, 40, 249, 189, 139, 95, 132, 156, 244, 57, 83, 131, 57, 214, 145, 57, 65, 126, 95, 180, 38, 112, 156, 233, 132, 68, 187, 46, 245, 53, 130, 232, 62, 167, 41, 177, 28, 235, 29, 254, 28, 146, 209, 9, 234, 46, 73, 6, 224, 210, 77, 66, 58, 110, 36, 183, 97, 197, 187, 222, 171, 99, 81, 254, 65, 144, 67, 60, 153, 149, 98, 219, 192, 221, 52, 245, 209, 87, 39, 252, 41, 21, 68, 78, 110, 131, 249, 162};
.global .align 16 .b8 __cudart_sin_cos_coeffs[128] = {70, 210, 176, 44, 241, 229, 90, 190, 146, 227, 172, 105, 227, 29, 199, 62, 161, 98, 219, 25, 160, 1, 42, 191, 24, 8, 17, 17, 17, 17, 129, 63, 84, 85, 85, 85, 85, 85, 197, 191, 0, 0, 0, 0, 0, 0, 0, 0, 0, 0, 0, 0, 0, 0, 0, 0, 100, 129, 253, 32, 131, 255, 168, 189, 40, 133, 239, 193, 167, 238, 33, 62, 217, 230, 6, 142, 79, 126, 146, 190, 233, 188, 221, 25, 160, 1, 250, 62, 71, 93, 193, 22, 108, 193, 86, 191, 81, 85, 85, 85, 85, 85, 165, 63, 0, 0, 0, 0, 0, 0, 224, 191, 0, 0, 0, 0, 0, 0, 240, 63};

.visible .entry _Z17compute_ion_matchPiS_iS_S_PfS0_S_S_iS0_S_lS_S_S0_S0_S_PlS_(
	.param .u64 .ptr .align 1 _Z17compute_ion_matchPiS_iS_S_PfS0_S_S_iS0_S_lS_S_S0_S0_S_PlS__param_0,
	.param .u64 .ptr .align 1 _Z17compute_ion_matchPiS_iS_S_PfS0_S_S_iS0_S_lS_S_S0_S0_S_PlS__param_1,
	.param .u32 _Z17compute_ion_matchPiS_iS_S_PfS0_S_S_iS0_S_lS_S_S0_S0_S_PlS__param_2,
	.param .u64 .ptr .align 1 _Z17compute_ion_matchPiS_iS_S_PfS0_S_S_iS0_S_lS_S_S0_S0_S_PlS__param_3,
	.param .u64 .ptr .align 1 _Z17compute_ion_matchPiS_iS_S_PfS0_S_S_iS0_S_lS_S_S0_S0_S_PlS__param_4,
	.param .u64 .ptr .align 1 _Z17compute_ion_matchPiS_iS_S_PfS0_S_S_iS0_S_lS_S_S0_S0_S_PlS__param_5,
	.param .u64 .ptr .align 1 _Z17compute_ion_matchPiS_iS_S_PfS0_S_S_iS0_S_lS_S_S0_S0_S_PlS__param_6,
	.param .u64 .ptr .align 1 _Z17compute_ion_matchPiS_iS_S_PfS0_S_S_iS0_S_lS_S_S0_S0_S_PlS__param_7,
	.param .u64 .ptr .align 1 _Z17compute_ion_matchPiS_iS_S_PfS0_S_S_iS0_S_lS_S_S0_S0_S_PlS__param_8,
	.param .u32 _Z17compute_ion_matchPiS_iS_S_PfS0_S_S_iS0_S_lS_S_S0_S0_S_PlS__param_9,
	.param .u64 .ptr .align 1 _Z17compute_ion_matchPiS_iS_S_PfS0_S_S_iS0_S_lS_S_S0_S0_S_PlS__param_10,
	.param .u64 .ptr .align 1 _Z17compute_ion_matchPiS_iS_S_PfS0_S_S_iS0_S_lS_S_S0_S0_S_PlS__param_11,
	.param .u64 _Z17compute_ion_matchPiS_iS_S_PfS0_S_S_iS0_S_lS_S_S0_S0_S_PlS__param_12,
	.param .u64 .ptr .align 1 _Z17compute_ion_matchPiS_iS_S_PfS0_S_S_iS0_S_lS_S_S0_S0_S_PlS__param_13,
	.param .u64 .ptr .align 1 _Z17compute_ion_matchPiS_iS_S_PfS0_S_S_iS0_S_lS_S_S0_S0_S_PlS__param_14,
	.param .u64 .ptr .align 1 _Z17compute_ion_matchPiS_iS_S_PfS0_S_S_iS0_S_lS_S_S0_S0_S_PlS__param_15,
	.param .u64 .ptr .align 1 _Z17compute_ion_matchPiS_iS_S_PfS0_S_S_iS0_S_lS_S_S0_S0_S_PlS__param_16,
	.param .u64 .ptr .align 1 _Z17compute_ion_matchPiS_iS_S_PfS0_S_S_iS0_S_lS_S_S0_S0_S_PlS__param_17,
	.param .u64 .ptr .align 1 _Z17compute_ion_matchPiS_iS_S_PfS0_S_S_iS0_S_lS_S_S0_S0_S_PlS__param_18,
	.param .u64 .ptr .align 1 _Z17compute_ion_matchPiS_iS_S_PfS0_S_S_iS0_S_lS_S_S0_S0_S_PlS__param_19
)
{
	.local .align 16 .b8 	__local_depot0[16];
	.reg .b64 	%SP;
	.reg .b64 	%SPL;
	.reg .pred 	%p<183>;
	.reg .b32 	%r<416>;
	.reg .b32 	%f<250>;
	.reg .b64 	%rd<445>;
	.reg .b64 	%fd<263>;

	mov.u64 	%SPL, __local_depot0;
	cvta.local.u64 	%SP, %SPL;
	ld.param.u64 	%rd122, [_Z17compute_ion_matchPiS_iS_S_PfS0_S_S_iS0_S_lS_S_S0_S0_S_PlS__param_0];
	ld.param.u64 	%rd112, [_Z17compute_ion_matchPiS_iS_S_PfS0_S_S_iS0_S_lS_S_S0_S0_S_PlS__param_1];
	ld.param.u32 	%r180, [_Z17compute_ion_matchPiS_iS_S_PfS0_S_S_iS0_S_lS_S_S0_S0_S_PlS__param_2];
	ld.param.u64 	%rd123, [_Z17compute_ion_matchPiS_iS_S_PfS0_S_S_iS0_S_lS_S_S0_S0_S_PlS__param_3];
	ld.param.u64 	%rd124, [_Z17compute_ion_matchPiS_iS_S_PfS0_S_S_iS0_S_lS_S_S0_S0_S_PlS__param_7];
	ld.param.u64 	%rd125, [_Z17compute_ion_matchPiS_iS_S_PfS0_S_S_iS0_S_lS_S_S0_S0_S_PlS__param_8];
	ld.param.u32 	%r179, [_Z17compute_ion_matchPiS_iS_S_PfS0_S_S_iS0_S_lS_S_S0_S0_S_PlS__param_9];
	ld.param.u64 	%rd126, [_Z17compute_ion_matchPiS_iS_S_PfS0_S_S_iS0_S_lS_S_S0_S0_S_PlS__param_10];
	ld.param.u64 	%rd116, [_Z17compute_ion_matchPiS_iS_S_PfS0_S_S_iS0_S_lS_S_S0_S0_S_PlS__param_11];
	ld.param.u64 	%rd117, [_Z17compute_ion_matchPiS_iS_S_PfS0_S_S_iS0_S_lS_S_S0_S0_S_PlS__param_12];
	ld.param.u64 	%rd118, [_Z17compute_ion_matchPiS_iS_S_PfS0_S_S_iS0_S_lS_S_S0_S0_S_PlS__param_13];
	ld.param.u64 	%rd127, [_Z17compute_ion_matchPiS_iS_S_PfS0_S_S_iS0_S_lS_S_S0_S0_S_PlS__param_14];
	ld.param.u64 	%rd128, [_Z17compute_ion_matchPiS_iS_S_PfS0_S_S_iS0_S_lS_S_S0_S0_S_PlS__param_15];
	ld.param.u64 	%rd129, [_Z17compute_ion_matchPiS_iS_S_PfS0_S_S_iS0_S_lS_S_S0_S0_S_PlS__param_16];
	ld.param.u64 	%rd119, [_Z17compute_ion_matchPiS_iS_S_PfS0_S_S_iS0_S_lS_S_S0_S0_S_PlS__param_17];
	cvta.to.global.u64 	%rd1, %rd127;
	cvta.to.global.u64 	%rd2, %rd126;
	cvta.to.global.u64 	%rd3, %rd122;
	cvta.to.global.u64 	%rd4, %rd128;
	cvta.to.global.u64 	%rd5, %rd124;
	cvta.to.global.u64 	%rd6, %rd125;
	cvta.to.global.u64 	%rd7, %rd123;
	cvta.to.global.u64 	%rd8, %rd129;
	add.u64 	%rd9, %SPL, 0;
	add.u64 	%rd10, %SPL, 0;
	add.u64 	%rd11, %SPL, 0;
	add.u64 	%rd12, %SPL, 0;
	mov.u32 	%r181, %ntid.x;
	mov.u32 	%r182, %ctaid.x;
	mov.u32 	%r183, %tid.x;
	mad.lo.s32 	%r1, %r181, %r182, %r183;
	setp.ge.s32 	%p1, %r1, %r180;
	@%p1 bra 	$L__BB0_237;
	cvta.to.global.u64 	%rd134, %rd116;
	cvta.to.global.u64 	%rd135, %rd118;
	cvta.to.global.u64 	%rd136, %rd112;
	mul.wide.s32 	%rd137, %r1, 4;
	add.s64 	%rd13, %rd136, %rd137;
	ld.global.u32 	%r382, [%rd13];
	ld.global.u32 	%r3, [%rd13+4];
	setp.ge.s32 	%p2, %r382, %r3;
	add.s64 	%rd14, %rd135, %rd137;
	add.s64 	%rd15, %rd134, %rd137;
	@%p2 bra 	$L__BB0_5;
$L__BB0_2:
	mul.wide.s32 	%rd138, %r382, 4;
	add.s64 	%rd139, %rd3, %rd138;
	ld.global.u32 	%r5, [%rd139];
	setp.ge.s32 	%p3, %r5, %r179;
	@%p3 bra 	$L__BB0_4;
	cvt.rn.f64.s32 	%fd37, %r5;
	mul.f64 	%fd38, %fd37, 0d3EF4F8B588E368F1;
	sub.f64 	%fd39, %fd37, %fd38;
	cvt.rmi.f64.f64 	%fd40, %fd39;
	cvt.rzi.s32.f64 	%r383, %fd40;
	add.f64 	%fd41, %fd38, %fd37;
	cvt.rpi.f64.f64 	%fd42, %fd41;
	cvt.rzi.s32.f64 	%r7, %fd42;
	setp.gt.s32 	%p4, %r383, %r7;
	@%p4 bra 	$L__BB0_4;
	bra.uni 	$L__BB0_32;
$L__BB0_4:
	add.s32 	%r382, %r382, 1;
	setp.ne.s32 	%p26, %r382, %r3;
	@%p26 bra 	$L__BB0_2;
$L__BB0_5:
	ld.param.u64 	%rd418, [_Z17compute_ion_matchPiS_iS_S_PfS0_S_S_iS0_S_lS_S_S0_S0_S_PlS__param_4];
	cvta.to.global.u64 	%rd179, %rd418;
	mul.wide.s32 	%rd180, %r1, 4;
	add.s64 	%rd25, %rd179, %rd180;
	ld.global.u32 	%r386, [%rd25];
	ld.global.u32 	%r35, [%rd25+4];
	setp.ge.s32 	%p27, %r386, %r35;
	@%p27 bra 	$L__BB0_10;
	mov.u64 	%rd217, $str;
$L__BB0_7:
	mul.wide.s32 	%rd181, %r386, 4;
	add.s64 	%rd182, %rd7, %rd181;
	ld.global.u32 	%r37, [%rd182];
	setp.ge.s32 	%p28, %r37, %r179;
	@%p28 bra 	$L__BB0_9;
	cvt.rn.f64.s32 	%fd43, %r37;
	mul.f64 	%fd44, %fd43, 0d3EF4F8B588E368F1;
	sub.f64 	%fd45, %fd43, %fd44;
	cvt.rmi.f64.f64 	%fd46, %fd45;
	cvt.rzi.s32.f64 	%r387, %fd46;
	add.f64 	%fd47, %fd44, %fd43;
	cvt.rpi.f64.f64 	%fd48, %fd47;
	cvt.rzi.s32.f64 	%r39, %fd48;
	setp.gt.s32 	%p29, %r387, %r39;
	@%p29 bra 	$L__BB0_9;
	bra.uni 	$L__BB0_68;
$L__BB0_9:
	add.s32 	%r386, %r386, 1;
	setp.ne.s32 	%p51, %r386, %r35;
	@%p51 bra 	$L__BB0_7;
$L__BB0_10:
	cvta.to.global.u64 	%rd222, %rd119;
	mul.wide.s32 	%rd223, %r1, 4;
	add.s64 	%rd224, %rd222, %rd223;
	ld.global.u32 	%r66, [%rd224];
	ld.global.u32 	%r244, [%rd15];
	ld.global.u32 	%r245, [%rd15+4];
	cvt.s64.s32 	%rd35, %r244;
	cvt.s64.s32 	%rd36, %r245;
	setp.ge.s32 	%p52, %r244, %r245;
	@%p52 bra 	$L__BB0_26;
	sub.s64 	%rd225, %rd36, %rd35;
	and.b64  	%rd37, %rd225, 3;
	setp.eq.s64 	%p53, %rd37, 0;
	mov.u64 	%rd425, %rd35;
	@%p53 bra 	$L__BB0_16;
	mov.b64 	%rd424, 0;
	mov.u64 	%rd425, %rd35;
$L__BB0_13:
	.pragma "nounroll";
	shl.b64 	%rd227, %rd425, 2;
	add.s64 	%rd228, %rd2, %rd227;
	ld.global.f32 	%f1, [%rd228];
	setp.eq.f32 	%p54, %f1, 0f00000000;
	mov.f32 	%f240, 0f461C4000;
	@%p54 bra 	$L__BB0_15;
	sub.s64 	%rd229, %rd425, %rd35;
	shl.b64 	%rd230, %rd229, 2;
	add.s64 	%rd231, %rd1, %rd230;
	ld.global.u32 	%r246, [%rd231];
	mul.lo.s32 	%r247, %r246, %r66;
	cvt.rn.f32.s32 	%f58, %r247;
	div.rn.f32 	%f240, %f1, %f58;
$L__BB0_15:
	shl.b64 	%rd232, %rd425, 2;
	add.s64 	%rd233, %rd4, %rd232;
	st.global.f32 	[%rd233], %f240;
	add.s64 	%rd425, %rd425, 1;
	add.s64 	%rd424, %rd424, 1;
	setp.ne.s64 	%p55, %rd424, %rd37;
	@%p55 bra 	$L__BB0_13;
$L__BB0_16:
	sub.s64 	%rd234, %rd35, %rd36;
	setp.gt.u64 	%p56, %rd234, -4;
	@%p56 bra 	$L__BB0_26;
$L__BB0_17:
	shl.b64 	%rd235, %rd425, 2;
	add.s64 	%rd44, %rd2, %rd235;
	ld.global.f32 	%f4, [%rd44];
	setp.eq.f32 	%p57, %f4, 0f00000000;
	sub.s64 	%rd236, %rd425, %rd35;
	shl.b64 	%rd237, %rd236, 2;
	add.s64 	%rd45, %rd1, %rd237;
	mov.f32 	%f241, 0f461C4000;
	@%p57 bra 	$L__BB0_19;
	ld.global.u32 	%r248, [%rd45];
	mul.lo.s32 	%r249, %r248, %r66;
	cvt.rn.f32.s32 	%f60, %r249;
	div.rn.f32 	%f241, %f4, %f60;
$L__BB0_19:
	shl.b64 	%rd238, %rd425, 2;
	add.s64 	%rd46, %rd4, %rd238;
	st.global.f32 	[%rd46], %f241;
	ld.global.f32 	%f7, [%rd44+4];
	setp.eq.f32 	%p58, %f7, 0f00000000;
	mov.f32 	%f242, 0f461C4000;
	@%p58 bra 	$L__BB0_21;
	ld.global.u32 	%r250, [%rd45+4];
	mul.lo.s32 	%r251, %r250, %r66;
	cvt.rn.f32.s32 	%f62, %r251;
	div.rn.f32 	%f242, %f7, %f62;
$L__BB0_21:
	st.global.f32 	[%rd46+4], %f242;
	ld.global.f32 	%f10, [%rd44+8];
	setp.eq.f32 	%p59, %f10, 0f00000000;
	mov.f32 	%f243, 0f461C4000;
	@%p59 bra 	$L__BB0_23;
	ld.global.u32 	%r252, [%rd45+8];
	mul.lo.s32 	%r253, %r252, %r66;
	cvt.rn.f32.s32 	%f64, %r253;
	div.rn.f32 	%f243, %f10, %f64;
$L__BB0_23:
	st.global.f32 	[%rd46+8], %f243;
	ld.global.f32 	%f13, [%rd44+12];
	setp.eq.f32 	%p60, %f13, 0f00000000;
	mov.f32 	%f244, 0f461C4000;
	@%p60 bra 	$L__BB0_25;
	ld.global.u32 	%r254, [%rd45+12];
	mul.lo.s32 	%r255, %r254, %r66;
	cvt.rn.f32.s32 	%f66, %r255;
	div.rn.f32 	%f244, %f13, %f66;
$L__BB0_25:
	st.global.f32 	[%rd46+12], %f244;
	add.s64 	%rd425, %rd425, 4;
	setp.lt.s64 	%p61, %rd425, %rd36;
	@%p61 bra 	$L__BB0_17;
$L__BB0_26:
	ld.global.u32 	%r390, [%rd13];
	ld.global.u32 	%r68, [%rd13+4];
	setp.ge.s32 	%p62, %r390, %r68;
	@%p62 bra 	$L__BB0_151;
	ld.param.u64 	%rd419, [_Z17compute_ion_matchPiS_iS_S_PfS0_S_S_iS0_S_lS_S_S0_S0_S_PlS__param_5];
	mov.b32 	%r256, 1127219200;
	mov.b32 	%r257, -2147483648;
	mov.b64 	%fd1, {%r257, %r256};
	cvta.to.global.u64 	%rd48, %rd419;
	mov.u64 	%rd244, __cudart_sin_cos_coeffs;
$L__BB0_28:
	mul.wide.s32 	%rd239, %r390, 4;
	add.s64 	%rd49, %rd3, %rd239;
	ld.global.u32 	%r70, [%rd49];
	setp.ge.s32 	%p63, %r70, %r179;
	@%p63 bra 	$L__BB0_150;
	add.s64 	%rd241, %rd48, %rd239;
	ld.global.f32 	%f67, [%rd241];
	cvt.f64.f32 	%fd49, %f67;
	mul.f64 	%fd2, %fd49, 0d3FF921CAC083126F;
	abs.f64 	%fd3, %fd2;
	setp.neu.f64 	%p64, %fd3, 0d7FF0000000000000;
	@%p64 bra 	$L__BB0_103;
	mov.f64 	%fd55, 0d0000000000000000;
	mul.rn.f64 	%fd255, %fd2, %fd55;
	mov.b32 	%r391, 0;
	bra.uni 	$L__BB0_105;
$L__BB0_31:
	setp.eq.s32 	%p25, %r383, %r7;
	add.s32 	%r383, %r383, 1;
	@%p25 bra 	$L__BB0_4;
$L__BB0_32:
	mul.wide.s32 	%rd140, %r383, 4;
	add.s64 	%rd141, %rd6, %rd140;
	ld.global.u32 	%r10, [%rd141];
	ld.global.u32 	%r11, [%rd141+4];
	setp.ge.s32 	%p5, %r10, %r11;
	@%p5 bra 	$L__BB0_31;
	sub.s32 	%r184, %r11, %r10;
	and.b32  	%r12, %r184, 3;
	setp.eq.s32 	%p6, %r12, 0;
	mov.u32 	%r384, %r10;
	@%p6 bra 	$L__BB0_49;
	mul.wide.s32 	%rd142, %r10, 4;
	add.s64 	%rd16, %rd5, %rd142;
	ld.global.u32 	%r13, [%rd16];
	ld.global.u32 	%r185, [%rd14];
	setp.gt.s32 	%p7, %r13, %r185;
	@%p7 bra 	$L__BB0_38;
	ld.global.u32 	%r14, [%rd15];
	add.s32 	%r186, %r13, %r14;
	cvt.s64.s32 	%rd17, %r186;
	setp.gt.s64 	%p8, %rd117, %rd17;
	@%p8 bra 	$L__BB0_37;
	st.local.v2.u32 	[%rd12], {%r14, %r13};
	st.local.u64 	[%rd12+8], %rd17;
	mov.u64 	%rd143, $str;
	cvta.global.u64 	%rd144, %rd143;
	add.u64 	%rd145, %SP, 0;
	{ // callseq 0, 0
	.param .b64 param0;
	st.param.b64 	[param0], %rd144;
	.param .b64 param1;
	st.param.b64 	[param1], %rd145;
	.param .b32 retval0;
	call.uni (retval0), 
	vprintf, 
	(
	param0, 
	param1
	);
	ld.param.b32 	%r187, [retval0];
	} // callseq 0
	bra.uni 	$L__BB0_38;
$L__BB0_37:
	shl.b64 	%rd146, %rd17, 2;
	add.s64 	%rd147, %rd2, %rd146;
	ld.global.f32 	%f29, [%rd147];
	add.f32 	%f30, %f29, 0f3F800000;
	st.global.f32 	[%rd147], %f30;
$L__BB0_38:
	add.s32 	%r384, %r10, 1;
	setp.eq.s32 	%p9, %r12, 1;
	@%p9 bra 	$L__BB0_49;
	ld.global.u32 	%r16, [%rd16+4];
	ld.global.u32 	%r189, [%rd14];
	setp.gt.s32 	%p10, %r16, %r189;
	@%p10 bra 	$L__BB0_43;
	ld.global.u32 	%r17, [%rd15];
	add.s32 	%r190, %r16, %r17;
	cvt.s64.s32 	%rd18, %r190;
	setp.gt.s64 	%p11, %rd117, %rd18;
	@%p11 bra 	$L__BB0_42;
	st.local.v2.u32 	[%rd12], {%r17, %r16};
	st.local.u64 	[%rd12+8], %rd18;
	mov.u64 	%rd148, $str;
	cvta.global.u64 	%rd149, %rd148;
	add.u64 	%rd150, %SP, 0;
	{ // callseq 1, 0
	.param .b64 param0;
	st.param.b64 	[param0], %rd149;
	.param .b64 param1;
	st.param.b64 	[param1], %rd150;
	.param .b32 retval0;
	call.uni (retval0), 
	vprintf, 
	(
	param0, 
	param1
	);
	ld.param.b32 	%r191, [retval0];
	} // callseq 1
	bra.uni 	$L__BB0_43;
$L__BB0_42:
	shl.b64 	%rd151, %rd18, 2;
	add.s64 	%rd152, %rd2, %rd151;
	ld.global.f32 	%f31, [%rd152];
	add.f32 	%f32, %f31, 0f3F800000;
	st.global.f32 	[%rd152], %f32;
$L__BB0_43:
	add.s32 	%r384, %r10, 2;
	setp.eq.s32 	%p12, %r12, 2;
	@%p12 bra 	$L__BB0_49;
	ld.global.u32 	%r19, [%rd16+8];
	ld.global.u32 	%r193, [%rd14];
	setp.gt.s32 	%p13, %r19, %r193;
	@%p13 bra 	$L__BB0_48;
	ld.global.u32 	%r20, [%rd15];
	add.s32 	%r194, %r19, %r20;
	cvt.s64.s32 	%rd19, %r194;
	setp.gt.s64 	%p14, %rd117, %rd19;
	@%p14 bra 	$L__BB0_47;
	st.local.v2.u32 	[%rd12], {%r20, %r19};
	st.local.u64 	[%rd12+8], %rd19;
	mov.u64 	%rd153, $str;
	cvta.global.u64 	%rd154, %rd153;
	add.u64 	%rd155, %SP, 0;
	{ // callseq 2, 0
	.param .b64 param0;
	st.param.b64 	[param0], %rd154;
	.param .b64 param1;
	st.param.b64 	[param1], %rd155;
	.param .b32 retval0;
	call.uni (retval0), 
	vprintf, 
	(
	param0, 
	param1
	);
	ld.param.b32 	%r195, [retval0];
	} // callseq 2
	bra.uni 	$L__BB0_48;
$L__BB0_47:
	shl.b64 	%rd156, %rd19, 2;
	add.s64 	%rd157, %rd2, %rd156;
	ld.global.f32 	%f33, [%rd157];
	add.f32 	%f34, %f33, 0f3F800000;
	st.global.f32 	[%rd157], %f34;
$L__BB0_48:
	add.s32 	%r384, %r10, 3;
$L__BB0_49:
	sub.s32 	%r197, %r10, %r11;
	setp.gt.u32 	%p15, %r197, -4;
	@%p15 bra 	$L__BB0_31;
$L__BB0_50:
	mul.wide.s32 	%rd158, %r384, 4;
	add.s64 	%rd20, %rd5, %rd158;
	ld.global.u32 	%r24, [%rd20];
	ld.global.u32 	%r198, [%rd14];
	setp.gt.s32 	%p16, %r24, %r198;
	@%p16 bra 	$L__BB0_54;
	ld.global.u32 	%r25, [%rd15];
	add.s32 	%r199, %r24, %r25;
	cvt.s64.s32 	%rd21, %r199;
	setp.le.s64 	%p17, %rd117, %rd21;
	@%p17 bra 	$L__BB0_53;
	shl.b64 	%rd162, %rd21, 2;
	add.s64 	%rd163, %rd2, %rd162;
	ld.global.f32 	%f35, [%rd163];
	add.f32 	%f36, %f35, 0f3F800000;
	st.global.f32 	[%rd163], %f36;
	bra.uni 	$L__BB0_54;
$L__BB0_53:
	st.local.v2.u32 	[%rd12], {%r25, %r24};
	st.local.u64 	[%rd12+8], %rd21;
	mov.u64 	%rd159, $str;
	cvta.global.u64 	%rd160, %rd159;
	add.u64 	%rd161, %SP, 0;
	{ // callseq 3, 0
	.param .b64 param0;
	st.param.b64 	[param0], %rd160;
	.param .b64 param1;
	st.param.b64 	[param1], %rd161;
	.param .b32 retval0;
	call.uni (retval0), 
	vprintf, 
	(
	param0, 
	param1
	);
	ld.param.b32 	%r200, [retval0];
	} // callseq 3
$L__BB0_54:
	ld.global.u32 	%r26, [%rd20+4];
	ld.global.u32 	%r202, [%rd14];
	setp.gt.s32 	%p18, %r26, %r202;
	@%p18 bra 	$L__BB0_58;
	ld.global.u32 	%r27, [%rd15];
	add.s32 	%r203, %r26, %r27;
	cvt.s64.s32 	%rd22, %r203;
	setp.gt.s64 	%p19, %rd117, %rd22;
	@%p19 bra 	$L__BB0_57;
	st.local.v2.u32 	[%rd12], {%r27, %r26};
	st.local.u64 	[%rd12+8], %rd22;
	mov.u64 	%rd164, $str;
	cvta.global.u64 	%rd165, %rd164;
	add.u64 	%rd166, %SP, 0;
	{ // callseq 4, 0
	.param .b64 param0;
	st.param.b64 	[param0], %rd165;
	.param .b64 param1;
	st.param.b64 	[param1], %rd166;
	.param .b32 retval0;
	call.uni (retval0), 
	vprintf, 
	(
	param0, 
	param1
	);
	ld.param.b32 	%r204, [retval0];
	} // callseq 4
	bra.uni 	$L__BB0_58;
$L__BB0_57:
	shl.b64 	%rd167, %rd22, 2;
	add.s64 	%rd168, %rd2, %rd167;
	ld.global.f32 	%f37, [%rd168];
	add.f32 	%f38, %f37, 0f3F800000;
	st.global.f32 	[%rd168], %f38;
$L__BB0_58:
	ld.global.u32 	%r28, [%rd20+8];
	ld.global.u32 	%r206, [%rd14];
	setp.gt.s32 	%p20, %r28, %r206;
	@%p20 bra 	$L__BB0_62;
	ld.global.u32 	%r29, [%rd15];
	add.s32 	%r207, %r28, %r29;
	cvt.s64.s32 	%rd23, %r207;
	setp.gt.s64 	%p21, %rd117, %rd23;
	@%p21 bra 	$L__BB0_61;
	st.local.v2.u32 	[%rd12], {%r29, %r28};
	st.local.u64 	[%rd12+8], %rd23;
	mov.u64 	%rd169, $str;
	cvta.global.u64 	%rd170, %rd169;
	add.u64 	%rd171, %SP, 0;
	{ // callseq 5, 0
	.param .b64 param0;
	st.param.b64 	[param0], %rd170;
	.param .b64 param1;
	st.param.b64 	[param1], %rd171;
	.param .b32 retval0;
	call.uni (retval0), 
	vprintf, 
	(
	param0, 
	param1
	);
	ld.param.b32 	%r208, [retval0];
	} // callseq 5
	bra.uni 	$L__BB0_62;
$L__BB0_61:
	shl.b64 	%rd172, %rd23, 2;
	add.s64 	%rd173, %rd2, %rd172;
	ld.global.f32 	%f39, [%rd173];
	add.f32 	%f40, %f39, 0f3F800000;
	st.global.f32 	[%rd173], %f40;
$L__BB0_62:
	ld.global.u32 	%r30, [%rd20+12];
	ld.global.u32 	%r210, [%rd14];
	setp.gt.s32 	%p22, %r30, %r210;
	@%p22 bra 	$L__BB0_66;
	ld.global.u32 	%r31, [%rd15];
	add.s32 	%r211, %r30, %r31;
	cvt.s64.s32 	%rd24, %r211;
	setp.gt.s64 	%p23, %rd117, %rd24;
	@%p23 bra 	$L__BB0_65;
	st.local.v2.u32 	[%rd12], {%r31, %r30};
	st.local.u64 	[%rd12+8], %rd24;
	mov.u64 	%rd174, $str;
	cvta.global.u64 	%rd175, %rd174;
	add.u64 	%rd176, %SP, 0;
	{ // callseq 6, 0
	.param .b64 param0;
	st.param.b64 	[param0], %rd175;
	.param .b64 param1;
	st.param.b64 	[param1], %rd176;
	.param .b32 retval0;
	call.uni (retval0), 
	vprintf, 
	(
	param0, 
	param1
	);
	ld.param.b32 	%r212, [retval0];
	} // callseq 6
	bra.uni 	$L__BB0_66;
$L__BB0_65:
	shl.b64 	%rd177, %rd24, 2;
	add.s64 	%rd178, %rd2, %rd177;
	ld.global.f32 	%f41, [%rd178];
	add.f32 	%f42, %f41, 0f3F800000;
	st.global.f32 	[%rd178], %f42;
$L__BB0_66:
	add.s32 	%r384, %r384, 4;
	setp.eq.s32 	%p24, %r384, %r11;
	@%p24 bra 	$L__BB0_31;
	bra.uni 	$L__BB0_50;
$L__BB0_67:
	setp.eq.s32 	%p50, %r387, %r39;
	add.s32 	%r387, %r387, 1;
	@%p50 bra 	$L__BB0_9;
$L__BB0_68:
	mul.wide.s32 	%rd183, %r387, 4;
	add.s64 	%rd184, %rd6, %rd183;
	ld.global.u32 	%r42, [%rd184];
	ld.global.u32 	%r43, [%rd184+4];
	setp.ge.s32 	%p30, %r42, %r43;
	@%p30 bra 	$L__BB0_67;
	sub.s32 	%r214, %r43, %r42;
	and.b32  	%r44, %r214, 3;
	setp.eq.s32 	%p31, %r44, 0;
	mov.u32 	%r388, %r42;
	@%p31 bra 	$L__BB0_85;
	mul.wide.s32 	%rd185, %r42, 4;
	add.s64 	%rd26, %rd5, %rd185;
	ld.global.u32 	%r45, [%rd26];
	ld.global.u32 	%r215, [%rd14];
	setp.gt.s32 	%p32, %r45, %r215;
	@%p32 bra 	$L__BB0_74;
	ld.global.u32 	%r46, [%rd15];
	add.s32 	%r216, %r45, %r46;
	cvt.s64.s32 	%rd27, %r216;
	setp.gt.s64 	%p33, %rd117, %rd27;
	@%p33 bra 	$L__BB0_73;
	st.local.v2.u32 	[%rd11], {%r46, %r45};
	st.local.u64 	[%rd11+8], %rd27;
	mov.u64 	%rd186, $str;
	cvta.global.u64 	%rd187, %rd186;
	add.u64 	%rd188, %SP, 0;
	{ // callseq 7, 0
	.param .b64 param0;
	st.param.b64 	[param0], %rd187;
	.param .b64 param1;
	st.param.b64 	[param1], %rd188;
	.param .b32 retval0;
	call.uni (retval0), 
	vprintf, 
	(
	param0, 
	param1
	);
	ld.param.b32 	%r217, [retval0];
	} // callseq 7
	bra.uni 	$L__BB0_74;
$L__BB0_73:
	shl.b64 	%rd189, %rd27, 2;
	add.s64 	%rd190, %rd2, %rd189;
	ld.global.f32 	%f43, [%rd190];
	add.f32 	%f44, %f43, 0f3F800000;
	st.global.f32 	[%rd190], %f44;
$L__BB0_74:
	add.s32 	%r388, %r42, 1;
	setp.eq.s32 	%p34, %r44, 1;
	@%p34 bra 	$L__BB0_85;
	ld.global.u32 	%r48, [%rd26+4];
	ld.global.u32 	%r219, [%rd14];
	setp.gt.s32 	%p35, %r48, %r219;
	@%p35 bra 	$L__BB0_79;
	ld.global.u32 	%r49, [%rd15];
	add.s32 	%r220, %r48, %r49;
	cvt.s64.s32 	%rd28, %r220;
	setp.gt.s64 	%p36, %rd117, %rd28;
	@%p36 bra 	$L__BB0_78;
	st.local.v2.u32 	[%rd11], {%r49, %r48};
	st.local.u64 	[%rd11+8], %rd28;
	mov.u64 	%rd191, $str;
	cvta.global.u64 	%rd192, %rd191;
	add.u64 	%rd193, %SP, 0;
	{ // callseq 8, 0
	.param .b64 param0;
	st.param.b64 	[param0], %rd192;
	.param .b64 param1;
	st.param.b64 	[param1], %rd193;
	.param .b32 retval0;
	call.uni (retval0), 
	vprintf, 
	(
	param0, 
	param1
	);
	ld.param.b32 	%r221, [retval0];
	} // callseq 8
	bra.uni 	$L__BB0_79;
$L__BB0_78:
	shl.b64 	%rd194, %rd28, 2;
	add.s64 	%rd195, %rd2, %rd194;
	ld.global.f32 	%f45, [%rd195];
	add.f32 	%f46, %f45, 0f3F800000;
	st.global.f32 	[%rd195], %f46;
$L__BB0_79:
	add.s32 	%r388, %r42, 2;
	setp.eq.s32 	%p37, %r44, 2;
	@%p37 bra 	$L__BB0_85;
	ld.global.u32 	%r51, [%rd26+8];
	ld.global.u32 	%r223, [%rd14];
	setp.gt.s32 	%p38, %r51, %r223;
	@%p38 bra 	$L__BB0_84;
	ld.global.u32 	%r52, [%rd15];
	add.s32 	%r224, %r51, %r52;
	cvt.s64.s32 	%rd29, %r224;
	setp.gt.s64 	%p39, %rd117, %rd29;
	@%p39 bra 	$L__BB0_83;
	st.local.v2.u32 	[%rd11], {%r52, %r51};
	st.local.u64 	[%rd11+8], %rd29;
	mov.u64 	%rd196, $str;
	cvta.global.u64 	%rd197, %rd196;
	add.u64 	%rd198, %SP, 0;
	{ // callseq 9, 0
	.param .b64 param0;
	st.param.b64 	[param0], %rd197;
	.param .b64 param1;
	st.param.b64 	[param1], %rd198;
	.param .b32 retval0;
	call.uni (retval0), 
	vprintf, 
	(
	param0, 
	param1
	);
	ld.param.b32 	%r225, [retval0];
	} // callseq 9
	bra.uni 	$L__BB0_84;
$L__BB0_83:
	shl.b64 	%rd199, %rd29, 2;
	add.s64 	%rd200, %rd2, %rd199;
	ld.global.f32 	%f47, [%rd200];
	add.f32 	%f48, %f47, 0f3F800000;
	st.global.f32 	[%rd200], %f48;
$L__BB0_84:
	add.s32 	%r388, %r42, 3;
$L__BB0_85:
	sub.s32 	%r227, %r42, %r43;
	setp.gt.u32 	%p40, %r227, -4;
	@%p40 bra 	$L__BB0_67;
$L__BB0_86:
	mul.wide.s32 	%rd201, %r388, 4;
	add.s64 	%rd30, %rd5, %rd201;
	ld.global.u32 	%r56, [%rd30];
	ld.global.u32 	%r228, [%rd14];
	setp.gt.s32 	%p41, %r56, %r228;
	@%p41 bra 	$L__BB0_90;
	ld.global.u32 	%r57, [%rd15];
	add.s32 	%r229, %r56, %r57;
	cvt.s64.s32 	%rd31, %r229;
	setp.le.s64 	%p42, %rd117, %rd31;
	@%p42 bra 	$L__BB0_89;
	shl.b64 	%rd205, %rd31, 2;
	add.s64 	%rd206, %rd2, %rd205;
	ld.global.f32 	%f49, [%rd206];
	add.f32 	%f50, %f49, 0f3F800000;
	st.global.f32 	[%rd206], %f50;
	bra.uni 	$L__BB0_90;
$L__BB0_89:
	st.local.v2.u32 	[%rd11], {%r57, %r56};
	st.local.u64 	[%rd11+8], %rd31;
	mov.u64 	%rd202, $str;
	cvta.global.u64 	%rd203, %rd202;
	add.u64 	%rd204, %SP, 0;
	{ // callseq 10, 0
	.param .b64 param0;
	st.param.b64 	[param0], %rd203;
	.param .b64 param1;
	st.param.b64 	[param1], %rd204;
	.param .b32 retval0;
	call.uni (retval0), 
	vprintf, 
	(
	param0, 
	param1
	);
	ld.param.b32 	%r230, [retval0];
	} // callseq 10
$L__BB0_90:
	ld.global.u32 	%r58, [%rd30+4];
	ld.global.u32 	%r232, [%rd14];
	setp.gt.s32 	%p43, %r58, %r232;
	@%p43 bra 	$L__BB0_94;
	ld.global.u32 	%r59, [%rd15];
	add.s32 	%r233, %r58, %r59;
	cvt.s64.s32 	%rd32, %r233;
	setp.gt.s64 	%p44, %rd117, %rd32;
	@%p44 bra 	$L__BB0_93;
	st.local.v2.u32 	[%rd11], {%r59, %r58};
	st.local.u64 	[%rd11+8], %rd32;
	mov.u64 	%rd207, $str;
	cvta.global.u64 	%rd208, %rd207;
	add.u64 	%rd209, %SP, 0;
	{ // callseq 11, 0
	.param .b64 param0;
	st.param.b64 	[param0], %rd208;
	.param .b64 param1;
	st.param.b64 	[param1], %rd209;
	.param .b32 retval0;
	call.uni (retval0), 
	vprintf, 
	(
	param0, 
	param1
	);
	ld.param.b32 	%r234, [retval0];
	} // callseq 11
	bra.uni 	$L__BB0_94;
$L__BB0_93:
	shl.b64 	%rd210, %rd32, 2;
	add.s64 	%rd211, %rd2, %rd210;
	ld.global.f32 	%f51, [%rd211];
	add.f32 	%f52, %f51, 0f3F800000;
	st.global.f32 	[%rd211], %f52;
$L__BB0_94:
	ld.global.u32 	%r60, [%rd30+8];
	ld.global.u32 	%r236, [%rd14];
	setp.gt.s32 	%p45, %r60, %r236;
	@%p45 bra 	$L__BB0_98;
	ld.global.u32 	%r61, [%rd15];
	add.s32 	%r237, %r60, %r61;
	cvt.s64.s32 	%rd33, %r237;
	setp.gt.s64 	%p46, %rd117, %rd33;
	@%p46 bra 	$L__BB0_97;
	st.local.v2.u32 	[%rd11], {%r61, %r60};
	st.local.u64 	[%rd11+8], %rd33;
	mov.u64 	%rd212, $str;
	cvta.global.u64 	%rd213, %rd212;
	add.u64 	%rd214, %SP, 0;
	{ // callseq 12, 0
	.param .b64 param0;
	st.param.b64 	[param0], %rd213;
	.param .b64 param1;
	st.param.b64 	[param1], %rd214;
	.param .b32 retval0;
	call.uni (retval0), 
	vprintf, 
	(
	param0, 
	param1
	);
	ld.param.b32 	%r238, [retval0];
	} // callseq 12
	bra.uni 	$L__BB0_98;
$L__BB0_97:
	shl.b64 	%rd215, %rd33, 2;
	add.s64 	%rd216, %rd2, %rd215;
	ld.global.f32 	%f53, [%rd216];
	add.f32 	%f54, %f53, 0f3F800000;
	st.global.f32 	[%rd216], %f54;
$L__BB0_98:
	ld.global.u32 	%r62, [%rd30+12];
	ld.global.u32 	%r240, [%rd14];
	setp.gt.s32 	%p47, %r62, %r240;
	@%p47 bra 	$L__BB0_102;
	ld.global.u32 	%r63, [%rd15];
	add.s32 	%r241, %r62, %r63;
	cvt.s64.s32 	%rd34, %r241;
	setp.gt.s64 	%p48, %rd117, %rd34;
	@%p48 bra 	$L__BB0_101;
	st.local.v2.u32 	[%rd11], {%r63, %r62};
	st.local.u64 	[%rd11+8], %rd34;
	cvta.global.u64 	%rd218, %rd217;
	add.u64 	%rd219, %SP, 0;
	{ // callseq 13, 0
	.param .b64 param0;
	st.param.b64 	[param0], %rd218;
	.param .b64 param1;
	st.param.b64 	[param1], %rd219;
	.param .b32 retval0;
	call.uni (retval0), 
	vprintf, 
	(
	param0, 
	param1
	);
	ld.param.b32 	%r242, [retval0];
	} // callseq 13
	bra.uni 	$L__BB0_102;
$L__BB0_101:
	shl.b64 	%rd220, %rd34, 2;
	add.s64 	%rd221, %rd2, %rd220;
	ld.global.f32 	%f55, [%rd221];
	add.f32 	%f56, %f55, 0f3F800000;
	st.global.f32 	[%rd221], %f56;
$L__BB0_102:
	add.s32 	%r388, %r388, 4;
	setp.eq.s32 	%p49, %r388, %r43;
	@%p49 bra 	$L__BB0_67;
	bra.uni 	$L__BB0_86;
$L__BB0_103:
	mul.f64 	%fd50, %fd2, 0d3FE45F306DC9C883;
	cvt.rni.s32.f64 	%r391, %fd50;
	cvt.rn.f64.s32 	%fd51, %r391;
	fma.rn.f64 	%fd52, %fd51, 0dBFF921FB54442D18, %fd2;
	fma.rn.f64 	%fd53, %fd51, 0dBC91A62633145C00, %fd52;
	fma.rn.f64 	%fd255, %fd51, 0dB97B839A252049C0, %fd53;
	setp.ltu.f64 	%p65, %fd3, 0d41E0000000000000;
	@%p65 bra 	$L__BB0_105;
	{ // callseq 14, 0
	.param .b64 param0;
	st.param.f64 	[param0], %fd2;
	.param .align 16 .b8 retval0[16];
	call.uni (retval0), 
	__internal_trig_reduction_slowpathd, 
	(
	param0
	);
	ld.param.f64 	%fd255, [retval0];
	ld.param.b32 	%r391, [retval0+8];
	} // callseq 14
$L__BB0_105:
	shl.b32 	%r260, %r391, 6;
	cvt.u64.u32 	%rd242, %r260;
	and.b64  	%rd243, %rd242, 64;
	add.s64 	%rd245, %rd244, %rd243;
	mul.rn.f64 	%fd56, %fd255, %fd255;
	and.b32  	%r261, %r391, 1;
	setp.eq.b32 	%p66, %r261, 1;
	selp.f64 	%fd57, 0dBDA8FF8320FD8164, 0d3DE5DB65F9785EBA, %p66;
	ld.global.nc.v2.f64 	{%fd58, %fd59}, [%rd245];
	fma.rn.f64 	%fd60, %fd57, %fd56, %fd58;
	fma.rn.f64 	%fd61, %fd60, %fd56, %fd59;
	ld.global.nc.v2.f64 	{%fd62, %fd63}, [%rd245+16];
	fma.rn.f64 	%fd64, %fd61, %fd56, %fd62;
	fma.rn.f64 	%fd65, %fd64, %fd56, %fd63;
	ld.global.nc.v2.f64 	{%fd66, %fd67}, [%rd245+32];
	fma.rn.f64 	%fd68, %fd65, %fd56, %fd66;
	fma.rn.f64 	%fd69, %fd68, %fd56, %fd67;
	fma.rn.f64 	%fd70, %fd69, %fd255, %fd255;
	fma.rn.f64 	%fd71, %fd69, %fd56, 0d3FF0000000000000;
	selp.f64 	%fd72, %fd71, %fd70, %p66;
	and.b32  	%r262, %r391, 2;
	setp.eq.s32 	%p67, %r262, 0;
	mov.f64 	%fd73, 0d0000000000000000;
	sub.f64 	%fd74, %fd73, %fd72;
	selp.f64 	%fd75, %fd72, %fd74, %p67;
	cvt.rn.f32.f64 	%f16, %fd75;
	cvt.rn.f64.s32 	%fd76, %r70;
	mul.f64 	%fd77, %fd76, 0d3EF4F8B588E368F1;
	sub.f64 	%fd78, %fd76, %fd77;
	cvt.rmi.f64.f64 	%fd79, %fd78;
	cvt.rzi.s32.f64 	%r392, %fd79;
	add.f64 	%fd80, %fd77, %fd76;
	cvt.rpi.f64.f64 	%fd81, %fd80;
	cvt.rzi.s32.f64 	%r75, %fd81;
	sub.s32 	%r263, %r392, %r70;
	abs.s32 	%r264, %r263;
	cvt.rn.f32.s32 	%f68, %r264;
	sub.s32 	%r265, %r75, %r70;
	abs.s32 	%r266, %r265;
	cvt.rn.f32.s32 	%f69, %r266;
	setp.gt.f32 	%p68, %f68, %f69;
	selp.f32 	%f17, %f68, %f69, %p68;
	setp.lt.f32 	%p69, %f17, 0f3F800000;
	setp.gt.s32 	%p70, %r392, %r75;
	or.pred  	%p71, %p69, %p70;
	@%p71 bra 	$L__BB0_150;
	cvt.f64.f32 	%fd8, %f16;
	bra.uni 	$L__BB0_108;
$L__BB0_107:
	setp.eq.s32 	%p96, %r392, %r75;
	add.s32 	%r392, %r392, 1;
	@%p96 bra 	$L__BB0_150;
$L__BB0_108:
	mul.wide.s32 	%rd246, %r392, 4;
	add.s64 	%rd247, %rd6, %rd246;
	ld.global.u32 	%r78, [%rd247];
	ld.global.u32 	%r79, [%rd247+4];
	ld.global.u32 	%r268, [%rd49];
	sub.s32 	%r269, %r392, %r268;
	abs.s32 	%r270, %r269;
	cvt.rn.f32.s32 	%f70, %r270;
	div.rn.f32 	%f71, %f70, %f17;
	cvt.f64.f32 	%fd82, %f71;
	mov.f64 	%fd83, 0d4005BF0A8B145703;
	sub.f64 	%fd256, %fd83, %fd82;
	{
	.reg .b32 %temp; 
	mov.b64 	{%temp, %r393}, %fd256;
	}
	{
	.reg .b32 %temp; 
	mov.b64 	{%r394, %temp}, %fd256;
	}
	setp.gt.s32 	%p72, %r393, 1048575;
	mov.b32 	%r395, -1023;
	@%p72 bra 	$L__BB0_110;
	mul.f64 	%fd256, %fd256, 0d4350000000000000;
	{
	.reg .b32 %temp; 
	mov.b64 	{%temp, %r393}, %fd256;
	}
	{
	.reg .b32 %temp; 
	mov.b64 	{%r394, %temp}, %fd256;
	}
	mov.b32 	%r395, -1077;
$L__BB0_110:
	add.s32 	%r272, %r393, -1;
	setp.gt.u32 	%p73, %r272, 2146435070;
	@%p73 bra 	$L__BB0_114;
	shr.u32 	%r275, %r393, 20;
	add.s32 	%r396, %r395, %r275;
	and.b32  	%r276, %r393, 1048575;
	or.b32  	%r277, %r276, 1072693248;
	mov.b64 	%fd257, {%r394, %r277};
	setp.lt.u32 	%p75, %r277, 1073127583;
	@%p75 bra 	$L__BB0_113;
	{
	.reg .b32 %temp; 
	mov.b64 	{%r278, %temp}, %fd257;
	}
	{
	.reg .b32 %temp; 
	mov.b64 	{%temp, %r279}, %fd257;
	}
	add.s32 	%r280, %r279, -1048576;
	mov.b64 	%fd257, {%r278, %r280};
	add.s32 	%r396, %r396, 1;
$L__BB0_113:
	add.f64 	%fd85, %fd257, 0dBFF0000000000000;
	add.f64 	%fd86, %fd257, 0d3FF0000000000000;
	rcp.approx.ftz.f64 	%fd87, %fd86;
	neg.f64 	%fd88, %fd86;
	fma.rn.f64 	%fd89, %fd88, %fd87, 0d3FF0000000000000;
	fma.rn.f64 	%fd90, %fd89, %fd89, %fd89;
	fma.rn.f64 	%fd91, %fd90, %fd87, %fd87;
	mul.f64 	%fd92, %fd85, %fd91;
	fma.rn.f64 	%fd93, %fd85, %fd91, %fd92;
	mul.f64 	%fd94, %fd93, %fd93;
	fma.rn.f64 	%fd95, %fd94, 0d3EB1380B3AE80F1E, 0d3ED0EE258B7A8B04;
	fma.rn.f64 	%fd96, %fd95, %fd94, 0d3EF3B2669F02676F;
	fma.rn.f64 	%fd97, %fd96, %fd94, 0d3F1745CBA9AB0956;
	fma.rn.f64 	%fd98, %fd97, %fd94, 0d3F3C71C72D1B5154;
	fma.rn.f64 	%fd99, %fd98, %fd94, 0d3F624924923BE72D;
	fma.rn.f64 	%fd100, %fd99, %fd94, 0d3F8999999999A3C4;
	fma.rn.f64 	%fd101, %fd100, %fd94, 0d3FB5555555555554;
	sub.f64 	%fd102, %fd85, %fd93;
	add.f64 	%fd103, %fd102, %fd102;
	neg.f64 	%fd104, %fd93;
	fma.rn.f64 	%fd105, %fd104, %fd85, %fd103;
	mul.f64 	%fd106, %fd91, %fd105;
	mul.f64 	%fd107, %fd94, %fd101;
	fma.rn.f64 	%fd108, %fd107, %fd93, %fd106;
	xor.b32  	%r281, %r396, -2147483648;
	mov.b32 	%r282, 1127219200;
	mov.b64 	%fd109, {%r281, %r282};
	sub.f64 	%fd110, %fd109, %fd1;
	fma.rn.f64 	%fd111, %fd110, 0d3FE62E42FEFA39EF, %fd93;
	fma.rn.f64 	%fd112, %fd110, 0dBFE62E42FEFA39EF, %fd111;
	sub.f64 	%fd113, %fd112, %fd93;
	sub.f64 	%fd114, %fd108, %fd113;
	fma.rn.f64 	%fd115, %fd110, 0d3C7ABC9E3B39803F, %fd114;
	add.f64 	%fd258, %fd111, %fd115;
	bra.uni 	$L__BB0_115;
$L__BB0_114:
	fma.rn.f64 	%fd84, %fd256, 0d7FF0000000000000, 0d7FF0000000000000;
	{
	.reg .b32 %temp; 
	mov.b64 	{%temp, %r273}, %fd256;
	}
	and.b32  	%r274, %r273, 2147483647;
	setp.eq.s32 	%p74, %r274, 0;
	selp.f64 	%fd258, 0dFFF0000000000000, %fd84, %p74;
$L__BB0_115:
	setp.ge.s32 	%p76, %r78, %r79;
	@%p76 bra 	$L__BB0_107;
	cvt.rn.f32.f64 	%f72, %fd258;
	mul.f32 	%f73, %f16, %f72;
	cvt.f64.f32 	%fd116, %f73;
	mul.f64 	%fd18, %fd116, 0d3FF004189374BC6A;
	sub.s32 	%r283, %r79, %r78;
	and.b32  	%r90, %r283, 3;
	setp.eq.s32 	%p77, %r90, 0;
	mov.u32 	%r397, %r78;
	@%p77 bra 	$L__BB0_132;
	mul.wide.s32 	%rd248, %r78, 4;
	add.s64 	%rd50, %rd5, %rd248;
	ld.global.u32 	%r91, [%rd50];
	ld.global.u32 	%r284, [%rd14];
	setp.gt.s32 	%p78, %r91, %r284;
	@%p78 bra 	$L__BB0_121;
	ld.global.u32 	%r92, [%rd15];
	add.s32 	%r285, %r91, %r92;
	cvt.s64.s32 	%rd51, %r285;
	setp.gt.s64 	%p79, %rd117, %rd51;
	@%p79 bra 	$L__BB0_120;
	st.local.v2.u32 	[%rd10], {%r92, %r91};
	st.local.u64 	[%rd10+8], %rd51;
	mov.u64 	%rd249, $str;
	cvta.global.u64 	%rd250, %rd249;
	add.u64 	%rd251, %SP, 0;
	{ // callseq 15, 0
	.param .b64 param0;
	st.param.b64 	[param0], %rd250;
	.param .b64 param1;
	st.param.b64 	[param1], %rd251;
	.param .b32 retval0;
	call.uni (retval0), 
	vprintf, 
	(
	param0, 
	param1
	);
	ld.param.b32 	%r286, [retval0];
	} // callseq 15
	bra.uni 	$L__BB0_121;
$L__BB0_120:
	shl.b64 	%rd252, %rd51, 2;
	add.s64 	%rd253, %rd4, %rd252;
	ld.global.f32 	%f74, [%rd253];
	mul.f32 	%f75, %f74, 0f41C80000;
	mov.f32 	%f76, 0f3F800000;
	sub.f32 	%f77, %f76, %f75;
	add.f32 	%f78, %f77, 0f41C80000;
	cvt.f64.f32 	%fd117, %f78;
	fma.rn.f64 	%fd118, %fd117, 0d3F50624DD2F1A9FC, %fd8;
	div.rn.f64 	%fd119, %fd18, %fd118;
	add.s64 	%rd254, %rd8, %rd252;
	ld.global.f32 	%f79, [%rd254];
	cvt.f64.f32 	%fd120, %f79;
	add.f64 	%fd121, %fd119, %fd120;
	cvt.rn.f32.f64 	%f80, %fd121;
	st.global.f32 	[%rd254], %f80;
$L__BB0_121:
	add.s32 	%r397, %r78, 1;
	setp.eq.s32 	%p80, %r90, 1;
	@%p80 bra 	$L__BB0_132;
	ld.global.u32 	%r94, [%rd50+4];
	ld.global.u32 	%r288, [%rd14];
	setp.gt.s32 	%p81, %r94, %r288;
	@%p81 bra 	$L__BB0_126;
	ld.global.u32 	%r95, [%rd15];
	add.s32 	%r289, %r94, %r95;
	cvt.s64.s32 	%rd52, %r289;
	setp.gt.s64 	%p82, %rd117, %rd52;
	@%p82 bra 	$L__BB0_125;
	st.local.v2.u32 	[%rd10], {%r95, %r94};
	st.local.u64 	[%rd10+8], %rd52;
	mov.u64 	%rd255, $str;
	cvta.global.u64 	%rd256, %rd255;
	add.u64 	%rd257, %SP, 0;
	{ // callseq 16, 0
	.param .b64 param0;
	st.param.b64 	[param0], %rd256;
	.param .b64 param1;
	st.param.b64 	[param1], %rd257;
	.param .b32 retval0;
	call.uni (retval0), 
	vprintf, 
	(
	param0, 
	param1
	);
	ld.param.b32 	%r290, [retval0];
	} // callseq 16
	bra.uni 	$L__BB0_126;
$L__BB0_125:
	shl.b64 	%rd258, %rd52, 2;
	add.s64 	%rd259, %rd4, %rd258;
	ld.global.f32 	%f81, [%rd259];
	mul.f32 	%f82, %f81, 0f41C80000;
	mov.f32 	%f83, 0f3F800000;
	sub.f32 	%f84, %f83, %f82;
	add.f32 	%f85, %f84, 0f41C80000;
	cvt.f64.f32 	%fd122, %f85;
	fma.rn.f64 	%fd123, %fd122, 0d3F50624DD2F1A9FC, %fd8;
	div.rn.f64 	%fd124, %fd18, %fd123;
	add.s64 	%rd260, %rd8, %rd258;
	ld.global.f32 	%f86, [%rd260];
	cvt.f64.f32 	%fd125, %f86;
	add.f64 	%fd126, %fd124, %fd125;
	cvt.rn.f32.f64 	%f87, %fd126;
	st.global.f32 	[%rd260], %f87;
$L__BB0_126:
	add.s32 	%r397, %r78, 2;
	setp.eq.s32 	%p83, %r90, 2;
	@%p83 bra 	$L__BB0_132;
	ld.global.u32 	%r97, [%rd50+8];
	ld.global.u32 	%r292, [%rd14];
	setp.gt.s32 	%p84, %r97, %r292;
	@%p84 bra 	$L__BB0_131;
	ld.global.u32 	%r98, [%rd15];
	add.s32 	%r293, %r97, %r98;
	cvt.s64.s32 	%rd53, %r293;
	setp.gt.s64 	%p85, %rd117, %rd53;
	@%p85 bra 	$L__BB0_130;
	st.local.v2.u32 	[%rd10], {%r98, %r97};
	st.local.u64 	[%rd10+8], %rd53;
	mov.u64 	%rd261, $str;
	cvta.global.u64 	%rd262, %rd261;
	add.u64 	%rd263, %SP, 0;
	{ // callseq 17, 0
	.param .b64 param0;
	st.param.b64 	[param0], %rd262;
	.param .b64 param1;
	st.param.b64 	[param1], %rd263;
	.param .b32 retval0;
	call.uni (retval0), 
	vprintf, 
	(
	param0, 
	param1
	);
	ld.param.b32 	%r294, [retval0];
	} // callseq 17
	bra.uni 	$L__BB0_131;
$L__BB0_130:
	shl.b64 	%rd264, %rd53, 2;
	add.s64 	%rd265, %rd4, %rd264;
	ld.global.f32 	%f88, [%rd265];
	mul.f32 	%f89, %f88, 0f41C80000;
	mov.f32 	%f90, 0f3F800000;
	sub.f32 	%f91, %f90, %f89;
	add.f32 	%f92, %f91, 0f41C80000;
	cvt.f64.f32 	%fd127, %f92;
	fma.rn.f64 	%fd128, %fd127, 0d3F50624DD2F1A9FC, %fd8;
	div.rn.f64 	%fd129, %fd18, %fd128;
	add.s64 	%rd266, %rd8, %rd264;
	ld.global.f32 	%f93, [%rd266];
	cvt.f64.f32 	%fd130, %f93;
	add.f64 	%fd131, %fd129, %fd130;
	cvt.rn.f32.f64 	%f94, %fd131;
	st.global.f32 	[%rd266], %f94;
$L__BB0_131:
	add.s32 	%r397, %r78, 3;
$L__BB0_132:
	sub.s32 	%r296, %r78, %r79;
	setp.gt.u32 	%p86, %r296, -4;
	@%p86 bra 	$L__BB0_107;
$L__BB0_133:
	mul.wide.s32 	%rd267, %r397, 4;
	add.s64 	%rd54, %rd5, %rd267;
	ld.global.u32 	%r102, [%rd54];
	ld.global.u32 	%r297, [%rd14];
	setp.gt.s32 	%p87, %r102, %r297;
	@%p87 bra 	$L__BB0_137;
	ld.global.u32 	%r103, [%rd15];
	add.s32 	%r298, %r102, %r103;
	cvt.s64.s32 	%rd55, %r298;
	setp.le.s64 	%p88, %rd117, %rd55;
	@%p88 bra 	$L__BB0_136;
	shl.b64 	%rd271, %rd55, 2;
	add.s64 	%rd272, %rd4, %rd271;
	ld.global.f32 	%f95, [%rd272];
	mul.f32 	%f96, %f95, 0f41C80000;
	mov.f32 	%f97, 0f3F800000;
	sub.f32 	%f98, %f97, %f96;
	add.f32 	%f99, %f98, 0f41C80000;
	cvt.f64.f32 	%fd132, %f99;
	fma.rn.f64 	%fd133, %fd132, 0d3F50624DD2F1A9FC, %fd8;
	div.rn.f64 	%fd134, %fd18, %fd133;
	add.s64 	%rd273, %rd8, %rd271;
	ld.global.f32 	%f100, [%rd273];
	cvt.f64.f32 	%fd135, %f100;
	add.f64 	%fd136, %fd134, %fd135;
	cvt.rn.f32.f64 	%f101, %fd136;
	st.global.f32 	[%rd273], %f101;
	bra.uni 	$L__BB0_137;
$L__BB0_136:
	st.local.v2.u32 	[%rd10], {%r103, %r102};
	st.local.u64 	[%rd10+8], %rd55;
	mov.u64 	%rd268, $str;
	cvta.global.u64 	%rd269, %rd268;
	add.u64 	%rd270, %SP, 0;
	{ // callseq 18, 0
	.param .b64 param0;
	st.param.b64 	[param0], %rd269;
	.param .b64 param1;
	st.param.b64 	[param1], %rd270;
	.param .b32 retval0;
	call.uni (retval0), 
	vprintf, 
	(
	param0, 
	param1
	);
	ld.param.b32 	%r299, [retval0];
	} // callseq 18
$L__BB0_137:
	ld.global.u32 	%r104, [%rd54+4];
	ld.global.u32 	%r301, [%rd14];
	setp.gt.s32 	%p89, %r104, %r301;
	@%p89 bra 	$L__BB0_141;
	ld.global.u32 	%r105, [%rd15];
	add.s32 	%r302, %r104, %r105;
	cvt.s64.s32 	%rd56, %r302;
	setp.gt.s64 	%p90, %rd117, %rd56;
	@%p90 bra 	$L__BB0_140;
	st.local.v2.u32 	[%rd10], {%r105, %r104};
	st.local.u64 	[%rd10+8], %rd56;
	mov.u64 	%rd274, $str;
	cvta.global.u64 	%rd275, %rd274;
	add.u64 	%rd276, %SP, 0;
	{ // callseq 19, 0
	.param .b64 param0;
	st.param.b64 	[param0], %rd275;
	.param .b64 param1;
	st.param.b64 	[param1], %rd276;
	.param .b32 retval0;
	call.uni (retval0), 
	vprintf, 
	(
	param0, 
	param1
	);
	ld.param.b32 	%r303, [retval0];
	} // callseq 19
	bra.uni 	$L__BB0_141;
$L__BB0_140:
	shl.b64 	%rd277, %rd56, 2;
	add.s64 	%rd278, %rd4, %rd277;
	ld.global.f32 	%f102, [%rd278];
	mul.f32 	%f103, %f102, 0f41C80000;
	mov.f32 	%f104, 0f3F800000;
	sub.f32 	%f105, %f104, %f103;
	add.f32 	%f106, %f105, 0f41C80000;
	cvt.f64.f32 	%fd137, %f106;
	fma.rn.f64 	%fd138, %fd137, 0d3F50624DD2F1A9FC, %fd8;
	div.rn.f64 	%fd139, %fd18, %fd138;
	add.s64 	%rd279, %rd8, %rd277;
	ld.global.f32 	%f107, [%rd279];
	cvt.f64.f32 	%fd140, %f107;
	add.f64 	%fd141, %fd139, %fd140;
	cvt.rn.f32.f64 	%f108, %fd141;
	st.global.f32 	[%rd279], %f108;
$L__BB0_141:
	ld.global.u32 	%r106, [%rd54+8];
	ld.global.u32 	%r305, [%rd14];
	setp.gt.s32 	%p91, %r106, %r305;
	@%p91 bra 	$L__BB0_145;
	ld.global.u32 	%r107, [%rd15];
	add.s32 	%r306, %r106, %r107;
	cvt.s64.s32 	%rd57, %r306;
	setp.gt.s64 	%p92, %rd117, %rd57;
	@%p92 bra 	$L__BB0_144;
	st.local.v2.u32 	[%rd10], {%r107, %r106};
	st.local.u64 	[%rd10+8], %rd57;
	mov.u64 	%rd280, $str;
	cvta.global.u64 	%rd281, %rd280;
	add.u64 	%rd282, %SP, 0;
	{ // callseq 20, 0
	.param .b64 param0;
	st.param.b64 	[param0], %rd281;
	.param .b64 param1;
	st.param.b64 	[param1], %rd282;
	.param .b32 retval0;
	call.uni (retval0), 
	vprintf, 
	(
	param0, 
	param1
	);
	ld.param.b32 	%r307, [retval0];
	} // callseq 20
	bra.uni 	$L__BB0_145;
$L__BB0_144:
	shl.b64 	%rd283, %rd57, 2;
	add.s64 	%rd284, %rd4, %rd283;
	ld.global.f32 	%f109, [%rd284];
	mul.f32 	%f110, %f109, 0f41C80000;
	mov.f32 	%f111, 0f3F800000;
	sub.f32 	%f112, %f111, %f110;
	add.f32 	%f113, %f112, 0f41C80000;
	cvt.f64.f32 	%fd142, %f113;
	fma.rn.f64 	%fd143, %fd142, 0d3F50624DD2F1A9FC, %fd8;
	div.rn.f64 	%fd144, %fd18, %fd143;
	add.s64 	%rd285, %rd8, %rd283;
	ld.global.f32 	%f114, [%rd285];
	cvt.f64.f32 	%fd145, %f114;
	add.f64 	%fd146, %fd144, %fd145;
	cvt.rn.f32.f64 	%f115, %fd146;
	st.global.f32 	[%rd285], %f115;
$L__BB0_145:
	ld.global.u32 	%r108, [%rd54+12];
	ld.global.u32 	%r309, [%rd14];
	setp.gt.s32 	%p93, %r108, %r309;
	@%p93 bra 	$L__BB0_149;
	ld.global.u32 	%r109, [%rd15];
	add.s32 	%r310, %r108, %r109;
	cvt.s64.s32 	%rd58, %r310;
	setp.gt.s64 	%p94, %rd117, %rd58;
	@%p94 bra 	$L__BB0_148;
	st.local.v2.u32 	[%rd10], {%r109, %r108};
	st.local.u64 	[%rd10+8], %rd58;
	mov.u64 	%rd286, $str;
	cvta.global.u64 	%rd287, %rd286;
	add.u64 	%rd288, %SP, 0;
	{ // callseq 21, 0
	.param .b64 param0;
	st.param.b64 	[param0], %rd287;
	.param .b64 param1;
	st.param.b64 	[param1], %rd288;
	.param .b32 retval0;
	call.uni (retval0), 
	vprintf, 
	(
	param0, 
	param1
	);
	ld.param.b32 	%r311, [retval0];
	} // callseq 21
	bra.uni 	$L__BB0_149;
$L__BB0_148:
	shl.b64 	%rd289, %rd58, 2;
	add.s64 	%rd290, %rd4, %rd289;
	ld.global.f32 	%f116, [%rd290];
	mul.f32 	%f117, %f116, 0f41C80000;
	mov.f32 	%f118, 0f3F800000;
	sub.f32 	%f119, %f118, %f117;
	add.f32 	%f120, %f119, 0f41C80000;
	cvt.f64.f32 	%fd147, %f120;
	fma.rn.f64 	%fd148, %fd147, 0d3F50624DD2F1A9FC, %fd8;
	div.rn.f64 	%fd149, %fd18, %fd148;
	add.s64 	%rd291, %rd8, %rd289;
	ld.global.f32 	%f121, [%rd291];
	cvt.f64.f32 	%fd150, %f121;
	add.f64 	%fd151, %fd149, %fd150;
	cvt.rn.f32.f64 	%f122, %fd151;
	st.global.f32 	[%rd291], %f122;
$L__BB0_149:
	add.s32 	%r397, %r397, 4;
	setp.eq.s32 	%p95, %r397, %r79;
	@%p95 bra 	$L__BB0_107;
	bra.uni 	$L__BB0_133;
$L__BB0_150:
	add.s32 	%r390, %r390, 1;
	setp.ne.s32 	%p97, %r390, %r68;
	@%p97 bra 	$L__BB0_28;
$L__BB0_151:
	ld.global.u32 	%r399, [%rd25];
	ld.global.u32 	%r113, [%rd25+4];
	setp.ge.s32 	%p98, %r399, %r113;
	@%p98 bra 	$L__BB0_205;
	ld.param.u64 	%rd420, [_Z17compute_ion_matchPiS_iS_S_PfS0_S_S_iS0_S_lS_S_S0_S0_S_PlS__param_6];
	mov.b32 	%r313, 1127219200;
	mov.b32 	%r314, -2147483648;
	mov.b64 	%fd19, {%r314, %r313};
	add.s64 	%rd59, %rd5, 8;
	cvta.to.global.u64 	%rd60, %rd420;
	mov.u64 	%rd297, __cudart_sin_cos_coeffs;
$L__BB0_153:
	mul.wide.s32 	%rd292, %r399, 4;
	add.s64 	%rd61, %rd7, %rd292;
	ld.global.u32 	%r115, [%rd61];
	setp.ge.s32 	%p99, %r115, %r179;
	@%p99 bra 	$L__BB0_204;
	add.s64 	%rd294, %rd60, %rd292;
	ld.global.f32 	%f123, [%rd294];
	cvt.f64.f32 	%fd152, %f123;
	mul.f64 	%fd20, %fd152, 0d3FF921CAC083126F;
	abs.f64 	%fd21, %fd20;
	setp.neu.f64 	%p100, %fd21, 0d7FF0000000000000;
	@%p100 bra 	$L__BB0_156;
	mov.f64 	%fd158, 0d0000000000000000;
	mul.rn.f64 	%fd259, %fd20, %fd158;
	mov.b32 	%r400, 0;
	bra.uni 	$L__BB0_158;
$L__BB0_156:
	mul.f64 	%fd153, %fd20, 0d3FE45F306DC9C883;
	cvt.rni.s32.f64 	%r400, %fd153;
	cvt.rn.f64.s32 	%fd154, %r400;
	fma.rn.f64 	%fd155, %fd154, 0dBFF921FB54442D18, %fd20;
	fma.rn.f64 	%fd156, %fd154, 0dBC91A62633145C00, %fd155;
	fma.rn.f64 	%fd259, %fd154, 0dB97B839A252049C0, %fd156;
	setp.ltu.f64 	%p101, %fd21, 0d41E0000000000000;
	@%p101 bra 	$L__BB0_158;
	{ // callseq 22, 0
	.param .b64 param0;
	st.param.f64 	[param0], %fd20;
	.param .align 16 .b8 retval0[16];
	call.uni (retval0), 
	__internal_trig_reduction_slowpathd, 
	(
	param0
	);
	ld.param.f64 	%fd259, [retval0];
	ld.param.b32 	%r400, [retval0+8];
	} // callseq 22
$L__BB0_158:
	shl.b32 	%r317, %r400, 6;
	cvt.u64.u32 	%rd295, %r317;
	and.b64  	%rd296, %rd295, 64;
	add.s64 	%rd298, %rd297, %rd296;
	mul.rn.f64 	%fd159, %fd259, %fd259;
	and.b32  	%r318, %r400, 1;
	setp.eq.b32 	%p102, %r318, 1;
	selp.f64 	%fd160, 0dBDA8FF8320FD8164, 0d3DE5DB65F9785EBA, %p102;
	ld.global.nc.v2.f64 	{%fd161, %fd162}, [%rd298];
	fma.rn.f64 	%fd163, %fd160, %fd159, %fd161;
	fma.rn.f64 	%fd164, %fd163, %fd159, %fd162;
	ld.global.nc.v2.f64 	{%fd165, %fd166}, [%rd298+16];
	fma.rn.f64 	%fd167, %fd164, %fd159, %fd165;
	fma.rn.f64 	%fd168, %fd167, %fd159, %fd166;
	ld.global.nc.v2.f64 	{%fd169, %fd170}, [%rd298+32];
	fma.rn.f64 	%fd171, %fd168, %fd159, %fd169;
	fma.rn.f64 	%fd172, %fd171, %fd159, %fd170;
	fma.rn.f64 	%fd173, %fd172, %fd259, %fd259;
	fma.rn.f64 	%fd174, %fd172, %fd159, 0d3FF0000000000000;
	selp.f64 	%fd175, %fd174, %fd173, %p102;
	and.b32  	%r319, %r400, 2;
	setp.eq.s32 	%p103, %r319, 0;
	mov.f64 	%fd176, 0d0000000000000000;
	sub.f64 	%fd177, %fd176, %fd175;
	selp.f64 	%fd178, %fd175, %fd177, %p103;
	cvt.rn.f32.f64 	%f18, %fd178;
	cvt.rn.f64.s32 	%fd179, %r115;
	mul.f64 	%fd180, %fd179, 0d3EF4F8B588E368F1;
	sub.f64 	%fd181, %fd179, %fd180;
	cvt.rmi.f64.f64 	%fd182, %fd181;
	cvt.rzi.s32.f64 	%r401, %fd182;
	add.f64 	%fd183, %fd180, %fd179;
	cvt.rpi.f64.f64 	%fd184, %fd183;
	cvt.rzi.s32.f64 	%r120, %fd184;
	sub.s32 	%r320, %r401, %r115;
	abs.s32 	%r321, %r320;
	cvt.rn.f32.s32 	%f124, %r321;
	sub.s32 	%r322, %r120, %r115;
	abs.s32 	%r323, %r322;
	cvt.rn.f32.s32 	%f125, %r323;
	setp.gt.f32 	%p104, %f124, %f125;
	selp.f32 	%f19, %f124, %f125, %p104;
	setp.lt.f32 	%p105, %f19, 0f3F800000;
	setp.gt.s32 	%p106, %r401, %r120;
	or.pred  	%p107, %p105, %p106;
	@%p107 bra 	$L__BB0_204;
	cvt.f64.f32 	%fd26, %f18;
	bra.uni 	$L__BB0_161;
$L__BB0_160:
	setp.eq.s32 	%p132, %r401, %r120;
	add.s32 	%r401, %r401, 1;
	@%p132 bra 	$L__BB0_204;
$L__BB0_161:
	mul.wide.s32 	%rd299, %r401, 4;
	add.s64 	%rd300, %rd6, %rd299;
	ld.global.u32 	%r123, [%rd300];
	ld.global.u32 	%r124, [%rd300+4];
	ld.global.u32 	%r325, [%rd61];
	sub.s32 	%r326, %r401, %r325;
	abs.s32 	%r327, %r326;
	cvt.rn.f32.s32 	%f126, %r327;
	div.rn.f32 	%f127, %f126, %f19;
	cvt.f64.f32 	%fd185, %f127;
	mov.f64 	%fd186, 0d4005BF0A8B145703;
	sub.f64 	%fd260, %fd186, %fd185;
	{
	.reg .b32 %temp; 
	mov.b64 	{%temp, %r402}, %fd260;
	}
	{
	.reg .b32 %temp; 
	mov.b64 	{%r403, %temp}, %fd260;
	}
	setp.gt.s32 	%p108, %r402, 1048575;
	mov.b32 	%r404, -1023;
	@%p108 bra 	$L__BB0_163;
	mul.f64 	%fd260, %fd260, 0d4350000000000000;
	{
	.reg .b32 %temp; 
	mov.b64 	{%temp, %r402}, %fd260;
	}
	{
	.reg .b32 %temp; 
	mov.b64 	{%r403, %temp}, %fd260;
	}
	mov.b32 	%r404, -1077;
$L__BB0_163:
	add.s32 	%r329, %r402, -1;
	setp.gt.u32 	%p109, %r329, 2146435070;
	@%p109 bra 	$L__BB0_167;
	shr.u32 	%r332, %r402, 20;
	add.s32 	%r405, %r404, %r332;
	and.b32  	%r333, %r402, 1048575;
	or.b32  	%r334, %r333, 1072693248;
	mov.b64 	%fd261, {%r403, %r334};
	setp.lt.u32 	%p111, %r334, 1073127583;
	@%p111 bra 	$L__BB0_166;
	{
	.reg .b32 %temp; 
	mov.b64 	{%r335, %temp}, %fd261;
	}
	{
	.reg .b32 %temp; 
	mov.b64 	{%temp, %r336}, %fd261;
	}
	add.s32 	%r337, %r336, -1048576;
	mov.b64 	%fd261, {%r335, %r337};
	add.s32 	%r405, %r405, 1;
$L__BB0_166:
	add.f64 	%fd188, %fd261, 0dBFF0000000000000;
	add.f64 	%fd189, %fd261, 0d3FF0000000000000;
	rcp.approx.ftz.f64 	%fd190, %fd189;
	neg.f64 	%fd191, %fd189;
	fma.rn.f64 	%fd192, %fd191, %fd190, 0d3FF0000000000000;
	fma.rn.f64 	%fd193, %fd192, %fd192, %fd192;
	fma.rn.f64 	%fd194, %fd193, %fd190, %fd190;
	mul.f64 	%fd195, %fd188, %fd194;
	fma.rn.f64 	%fd196, %fd188, %fd194, %fd195;
	mul.f64 	%fd197, %fd196, %fd196;
	fma.rn.f64 	%fd198, %fd197, 0d3EB1380B3AE80F1E, 0d3ED0EE258B7A8B04;
	fma.rn.f64 	%fd199, %fd198, %fd197, 0d3EF3B2669F02676F;
	fma.rn.f64 	%fd200, %fd199, %fd197, 0d3F1745CBA9AB0956;
	fma.rn.f64 	%fd201, %fd200, %fd197, 0d3F3C71C72D1B5154;
	fma.rn.f64 	%fd202, %fd201, %fd197, 0d3F624924923BE72D;
	fma.rn.f64 	%fd203, %fd202, %fd197, 0d3F8999999999A3C4;
	fma.rn.f64 	%fd204, %fd203, %fd197, 0d3FB5555555555554;
	sub.f64 	%fd205, %fd188, %fd196;
	add.f64 	%fd206, %fd205, %fd205;
	neg.f64 	%fd207, %fd196;
	fma.rn.f64 	%fd208, %fd207, %fd188, %fd206;
	mul.f64 	%fd209, %fd194, %fd208;
	mul.f64 	%fd210, %fd197, %fd204;
	fma.rn.f64 	%fd211, %fd210, %fd196, %fd209;
	xor.b32  	%r338, %r405, -2147483648;
	mov.b32 	%r339, 1127219200;
	mov.b64 	%fd212, {%r338, %r339};
	sub.f64 	%fd213, %fd212, %fd19;
	fma.rn.f64 	%fd214, %fd213, 0d3FE62E42FEFA39EF, %fd196;
	fma.rn.f64 	%fd215, %fd213, 0dBFE62E42FEFA39EF, %fd214;
	sub.f64 	%fd216, %fd215, %fd196;
	sub.f64 	%fd217, %fd211, %fd216;
	fma.rn.f64 	%fd218, %fd213, 0d3C7ABC9E3B39803F, %fd217;
	add.f64 	%fd262, %fd214, %fd218;
	bra.uni 	$L__BB0_168;
$L__BB0_167:
	fma.rn.f64 	%fd187, %fd260, 0d7FF0000000000000, 0d7FF0000000000000;
	{
	.reg .b32 %temp; 
	mov.b64 	{%temp, %r330}, %fd260;
	}
	and.b32  	%r331, %r330, 2147483647;
	setp.eq.s32 	%p110, %r331, 0;
	selp.f64 	%fd262, 0dFFF0000000000000, %fd187, %p110;
$L__BB0_168:
	setp.ge.s32 	%p112, %r123, %r124;
	@%p112 bra 	$L__BB0_160;
	cvt.rn.f32.f64 	%f128, %fd262;
	mul.f32 	%f129, %f18, %f128;
	cvt.f64.f32 	%fd219, %f129;
	mul.f64 	%fd36, %fd219, 0d3FF004189374BC6A;
	sub.s32 	%r340, %r124, %r123;
	and.b32  	%r135, %r340, 3;
	setp.eq.s32 	%p113, %r135, 0;
	mov.u32 	%r406, %r123;
	@%p113 bra 	$L__BB0_185;
	mul.wide.s32 	%rd301, %r123, 4;
	add.s64 	%rd62, %rd5, %rd301;
	ld.global.u32 	%r136, [%rd62];
	ld.global.u32 	%r341, [%rd14];
	setp.gt.s32 	%p114, %r136, %r341;
	@%p114 bra 	$L__BB0_174;
	ld.global.u32 	%r137, [%rd15];
	add.s32 	%r342, %r136, %r137;
	cvt.s64.s32 	%rd63, %r342;
	setp.gt.s64 	%p115, %rd117, %rd63;
	@%p115 bra 	$L__BB0_173;
	st.local.v2.u32 	[%rd9], {%r137, %r136};
	st.local.u64 	[%rd9+8], %rd63;
	mov.u64 	%rd302, $str;
	cvta.global.u64 	%rd303, %rd302;
	add.u64 	%rd304, %SP, 0;
	{ // callseq 23, 0
	.param .b64 param0;
	st.param.b64 	[param0], %rd303;
	.param .b64 param1;
	st.param.b64 	[param1], %rd304;
	.param .b32 retval0;
	call.uni (retval0), 
	vprintf, 
	(
	param0, 
	param1
	);
	ld.param.b32 	%r343, [retval0];
	} // callseq 23
	bra.uni 	$L__BB0_174;
$L__BB0_173:
	shl.b64 	%rd305, %rd63, 2;
	add.s64 	%rd306, %rd4, %rd305;
	ld.global.f32 	%f130, [%rd306];
	mul.f32 	%f131, %f130, 0f41C80000;
	mov.f32 	%f132, 0f3F800000;
	sub.f32 	%f133, %f132, %f131;
	add.f32 	%f134, %f133, 0f41C80000;
	cvt.f64.f32 	%fd220, %f134;
	fma.rn.f64 	%fd221, %fd220, 0d3F50624DD2F1A9FC, %fd26;
	div.rn.f64 	%fd222, %fd36, %fd221;
	add.s64 	%rd307, %rd8, %rd305;
	ld.global.f32 	%f135, [%rd307];
	cvt.f64.f32 	%fd223, %f135;
	add.f64 	%fd224, %fd222, %fd223;
	cvt.rn.f32.f64 	%f136, %fd224;
	st.global.f32 	[%rd307], %f136;
$L__BB0_174:
	add.s32 	%r406, %r123, 1;
	setp.eq.s32 	%p116, %r135, 1;
	@%p116 bra 	$L__BB0_185;
	ld.global.u32 	%r139, [%rd62+4];
	ld.global.u32 	%r345, [%rd14];
	setp.gt.s32 	%p117, %r139, %r345;
	@%p117 bra 	$L__BB0_179;
	ld.global.u32 	%r140, [%rd15];
	add.s32 	%r346, %r139, %r140;
	cvt.s64.s32 	%rd64, %r346;
	setp.gt.s64 	%p118, %rd117, %rd64;
	@%p118 bra 	$L__BB0_178;
	st.local.v2.u32 	[%rd9], {%r140, %r139};
	st.local.u64 	[%rd9+8], %rd64;
	mov.u64 	%rd308, $str;
	cvta.global.u64 	%rd309, %rd308;
	add.u64 	%rd310, %SP, 0;
	{ // callseq 24, 0
	.param .b64 param0;
	st.param.b64 	[param0], %rd309;
	.param .b64 param1;
	st.param.b64 	[param1], %rd310;
	.param .b32 retval0;
	call.uni (retval0), 
	vprintf, 
	(
	param0, 
	param1
	);
	ld.param.b32 	%r347, [retval0];
	} // callseq 24
	bra.uni 	$L__BB0_179;
$L__BB0_178:
	shl.b64 	%rd311, %rd64, 2;
	add.s64 	%rd312, %rd4, %rd311;
	ld.global.f32 	%f137, [%rd312];
	mul.f32 	%f138, %f137, 0f41C80000;
	mov.f32 	%f139, 0f3F800000;
	sub.f32 	%f140, %f139, %f138;
	add.f32 	%f141, %f140, 0f41C80000;
	cvt.f64.f32 	%fd225, %f141;
	fma.rn.f64 	%fd226, %fd225, 0d3F50624DD2F1A9FC, %fd26;
	div.rn.f64 	%fd227, %fd36, %fd226;
	add.s64 	%rd313, %rd8, %rd311;
	ld.global.f32 	%f142, [%rd313];
	cvt.f64.f32 	%fd228, %f142;
	add.f64 	%fd229, %fd227, %fd228;
	cvt.rn.f32.f64 	%f143, %fd229;
	st.global.f32 	[%rd313], %f143;
$L__BB0_179:
	add.s32 	%r406, %r123, 2;
	setp.eq.s32 	%p119, %r135, 2;
	@%p119 bra 	$L__BB0_185;
	ld.global.u32 	%r142, [%rd62+8];
	ld.global.u32 	%r349, [%rd14];
	setp.gt.s32 	%p120, %r142, %r349;
	@%p120 bra 	$L__BB0_184;
	ld.global.u32 	%r143, [%rd15];
	add.s32 	%r350, %r142, %r143;
	cvt.s64.s32 	%rd65, %r350;
	setp.gt.s64 	%p121, %rd117, %rd65;
	@%p121 bra 	$L__BB0_183;
	st.local.v2.u32 	[%rd9], {%r143, %r142};
	st.local.u64 	[%rd9+8], %rd65;
	mov.u64 	%rd314, $str;
	cvta.global.u64 	%rd315, %rd314;
	add.u64 	%rd316, %SP, 0;
	{ // callseq 25, 0
	.param .b64 param0;
	st.param.b64 	[param0], %rd315;
	.param .b64 param1;
	st.param.b64 	[param1], %rd316;
	.param .b32 retval0;
	call.uni (retval0), 
	vprintf, 
	(
	param0, 
	param1
	);
	ld.param.b32 	%r351, [retval0];
	} // callseq 25
	bra.uni 	$L__BB0_184;
$L__BB0_183:
	shl.b64 	%rd317, %rd65, 2;
	add.s64 	%rd318, %rd4, %rd317;
	ld.global.f32 	%f144, [%rd318];
	mul.f32 	%f145, %f144, 0f41C80000;
	mov.f32 	%f146, 0f3F800000;
	sub.f32 	%f147, %f146, %f145;
	add.f32 	%f148, %f147, 0f41C80000;
	cvt.f64.f32 	%fd230, %f148;
	fma.rn.f64 	%fd231, %fd230, 0d3F50624DD2F1A9FC, %fd26;
	div.rn.f64 	%fd232, %fd36, %fd231;
	add.s64 	%rd319, %rd8, %rd317;
	ld.global.f32 	%f149, [%rd319];
	cvt.f64.f32 	%fd233, %f149;
	add.f64 	%fd234, %fd232, %fd233;
	cvt.rn.f32.f64 	%f150, %fd234;
	st.global.f32 	[%rd319], %f150;
$L__BB0_184:
	add.s32 	%r406, %r123, 3;
$L__BB0_185:
	sub.s32 	%r353, %r123, %r124;
	setp.gt.u32 	%p122, %r353, -4;
	@%p122 bra 	$L__BB0_160;
	sub.s32 	%r407, %r406, %r124;
$L__BB0_187:
	mul.wide.s32 	%rd320, %r406, 4;
	add.s64 	%rd66, %rd59, %rd320;
	ld.global.u32 	%r149, [%rd66+-8];
	ld.global.u32 	%r354, [%rd14];
	setp.gt.s32 	%p123, %r149, %r354;
	@%p123 bra 	$L__BB0_191;
	ld.global.u32 	%r150, [%rd15];
	add.s32 	%r355, %r149, %r150;
	cvt.s64.s32 	%rd67, %r355;
	setp.le.s64 	%p124, %rd117, %rd67;
	@%p124 bra 	$L__BB0_190;
	shl.b64 	%rd324, %rd67, 2;
	add.s64 	%rd325, %rd4, %rd324;
	ld.global.f32 	%f151, [%rd325];
	mul.f32 	%f152, %f151, 0f41C80000;
	mov.f32 	%f153, 0f3F800000;
	sub.f32 	%f154, %f153, %f152;
	add.f32 	%f155, %f154, 0f41C80000;
	cvt.f64.f32 	%fd235, %f155;
	fma.rn.f64 	%fd236, %fd235, 0d3F50624DD2F1A9FC, %fd26;
	div.rn.f64 	%fd237, %fd36, %fd236;
	add.s64 	%rd326, %rd8, %rd324;
	ld.global.f32 	%f156, [%rd326];
	cvt.f64.f32 	%fd238, %f156;
	add.f64 	%fd239, %fd237, %fd238;
	cvt.rn.f32.f64 	%f157, %fd239;
	st.global.f32 	[%rd326], %f157;
	bra.uni 	$L__BB0_191;
$L__BB0_190:
	st.local.v2.u32 	[%rd9], {%r150, %r149};
	st.local.u64 	[%rd9+8], %rd67;
	mov.u64 	%rd321, $str;
	cvta.global.u64 	%rd322, %rd321;
	add.u64 	%rd323, %SP, 0;
	{ // callseq 26, 0
	.param .b64 param0;
	st.param.b64 	[param0], %rd322;
	.param .b64 param1;
	st.param.b64 	[param1], %rd323;
	.param .b32 retval0;
	call.uni (retval0), 
	vprintf, 
	(
	param0, 
	param1
	);
	ld.param.b32 	%r356, [retval0];
	} // callseq 26
$L__BB0_191:
	ld.global.u32 	%r151, [%rd66+-4];
	ld.global.u32 	%r358, [%rd14];
	setp.gt.s32 	%p125, %r151, %r358;
	@%p125 bra 	$L__BB0_195;
	ld.global.u32 	%r152, [%rd15];
	add.s32 	%r359, %r151, %r152;
	cvt.s64.s32 	%rd68, %r359;
	setp.gt.s64 	%p126, %rd117, %rd68;
	@%p126 bra 	$L__BB0_194;
	st.local.v2.u32 	[%rd9], {%r152, %r151};
	st.local.u64 	[%rd9+8], %rd68;
	mov.u64 	%rd327, $str;
	cvta.global.u64 	%rd328, %rd327;
	add.u64 	%rd329, %SP, 0;
	{ // callseq 27, 0
	.param .b64 param0;
	st.param.b64 	[param0], %rd328;
	.param .b64 param1;
	st.param.b64 	[param1], %rd329;
	.param .b32 retval0;
	call.uni (retval0), 
	vprintf, 
	(
	param0, 
	param1
	);
	ld.param.b32 	%r360, [retval0];
	} // callseq 27
	bra.uni 	$L__BB0_195;
$L__BB0_194:
	shl.b64 	%rd330, %rd68, 2;
	add.s64 	%rd331, %rd4, %rd330;
	ld.global.f32 	%f158, [%rd331];
	mul.f32 	%f159, %f158, 0f41C80000;
	mov.f32 	%f160, 0f3F800000;
	sub.f32 	%f161, %f160, %f159;
	add.f32 	%f162, %f161, 0f41C80000;
	cvt.f64.f32 	%fd240, %f162;
	fma.rn.f64 	%fd241, %fd240, 0d3F50624DD2F1A9FC, %fd26;
	div.rn.f64 	%fd242, %fd36, %fd241;
	add.s64 	%rd332, %rd8, %rd330;
	ld.global.f32 	%f163, [%rd332];
	cvt.f64.f32 	%fd243, %f163;
	add.f64 	%fd244, %fd242, %fd243;
	cvt.rn.f32.f64 	%f164, %fd244;
	st.global.f32 	[%rd332], %f164;
$L__BB0_195:
	ld.global.u32 	%r153, [%rd66];
	ld.global.u32 	%r362, [%rd14];
	setp.gt.s32 	%p127, %r153, %r362;
	@%p127 bra 	$L__BB0_199;
	ld.global.u32 	%r154, [%rd15];
	add.s32 	%r363, %r153, %r154;
	cvt.s64.s32 	%rd69, %r363;
	setp.gt.s64 	%p128, %rd117, %rd69;
	@%p128 bra 	$L__BB0_198;
	st.local.v2.u32 	[%rd9], {%r154, %r153};
	st.local.u64 	[%rd9+8], %rd69;
	mov.u64 	%rd333, $str;
	cvta.global.u64 	%rd334, %rd333;
	add.u64 	%rd335, %SP, 0;
	{ // callseq 28, 0
	.param .b64 param0;
	st.param.b64 	[param0], %rd334;
	.param .b64 param1;
	st.param.b64 	[param1], %rd335;
	.param .b32 retval0;
	call.uni (retval0), 
	vprintf, 
	(
	param0, 
	param1
	);
	ld.param.b32 	%r364, [retval0];
	} // callseq 28
	bra.uni 	$L__BB0_199;
$L__BB0_198:
	shl.b64 	%rd336, %rd69, 2;
	add.s64 	%rd337, %rd4, %rd336;
	ld.global.f32 	%f165, [%rd337];
	mul.f32 	%f166, %f165, 0f41C80000;
	mov.f32 	%f167, 0f3F800000;
	sub.f32 	%f168, %f167, %f166;
	add.f32 	%f169, %f168, 0f41C80000;
	cvt.f64.f32 	%fd245, %f169;
	fma.rn.f64 	%fd246, %fd245, 0d3F50624DD2F1A9FC, %fd26;
	div.rn.f64 	%fd247, %fd36, %fd246;
	add.s64 	%rd338, %rd8, %rd336;
	ld.global.f32 	%f170, [%rd338];
	cvt.f64.f32 	%fd248, %f170;
	add.f64 	%fd249, %fd247, %fd248;
	cvt.rn.f32.f64 	%f171, %fd249;
	st.global.f32 	[%rd338], %f171;
$L__BB0_199:
	ld.global.u32 	%r155, [%rd66+4];
	ld.global.u32 	%r366, [%rd14];
	setp.gt.s32 	%p129, %r155, %r366;
	@%p129 bra 	$L__BB0_203;
	ld.global.u32 	%r156, [%rd15];
	add.s32 	%r367, %r155, %r156;
	cvt.s64.s32 	%rd70, %r367;
	setp.gt.s64 	%p130, %rd117, %rd70;
	@%p130 bra 	$L__BB0_202;
	st.local.v2.u32 	[%rd9], {%r156, %r155};
	st.local.u64 	[%rd9+8], %rd70;
	mov.u64 	%rd339, $str;
	cvta.global.u64 	%rd340, %rd339;
	add.u64 	%rd341, %SP, 0;
	{ // callseq 29, 0
	.param .b64 param0;
	st.param.b64 	[param0], %rd340;
	.param .b64 param1;
	st.param.b64 	[param1], %rd341;
	.param .b32 retval0;
	call.uni (retval0), 
	vprintf, 
	(
	param0, 
	param1
	);
	ld.param.b32 	%r368, [retval0];
	} // callseq 29
	bra.uni 	$L__BB0_203;
$L__BB0_202:
	shl.b64 	%rd342, %rd70, 2;
	add.s64 	%rd343, %rd4, %rd342;
	ld.global.f32 	%f172, [%rd343];
	mul.f32 	%f173, %f172, 0f41C80000;
	mov.f32 	%f174, 0f3F800000;
	sub.f32 	%f175, %f174, %f173;
	add.f32 	%f176, %f175, 0f41C80000;
	cvt.f64.f32 	%fd250, %f176;
	fma.rn.f64 	%fd251, %fd250, 0d3F50624DD2F1A9FC, %fd26;
	div.rn.f64 	%fd252, %fd36, %fd251;
	add.s64 	%rd344, %rd8, %rd342;
	ld.global.f32 	%f177, [%rd344];
	cvt.f64.f32 	%fd253, %f177;
	add.f64 	%fd254, %fd252, %fd253;
	cvt.rn.f32.f64 	%f178, %fd254;
	st.global.f32 	[%rd344], %f178;
$L__BB0_203:
	add.s32 	%r406, %r406, 4;
	add.s32 	%r407, %r407, 4;
	setp.eq.s32 	%p131, %r407, 0;
	@%p131 bra 	$L__BB0_160;
	bra.uni 	$L__BB0_187;
$L__BB0_204:
	add.s32 	%r399, %r399, 1;
	setp.ne.s32 	%p133, %r399, %r113;
	@%p133 bra 	$L__BB0_153;
$L__BB0_205:
	ld.global.u32 	%r410, [%rd15];
	cvt.s64.s32 	%rd432, %r410;
	ld.global.u32 	%r409, [%rd15+4];
	setp.ge.s32 	%p134, %r410, %r409;
	mov.b64 	%rd444, -1;
	@%p134 bra 	$L__BB0_218;
	cvt.s64.s32 	%rd348, %r409;
	sub.s64 	%rd72, %rd348, %rd432;
	and.b64  	%rd73, %rd72, 15;
	sub.s64 	%rd349, %rd432, %rd348;
	setp.gt.u64 	%p135, %rd349, -16;
	mov.f32 	%f246, 0fBF800000;
	mov.b64 	%rd444, -1;
	@%p135 bra 	$L__BB0_209;
	and.b64  	%rd428, %rd72, -16;
	shl.b64 	%rd351, %rd432, 2;
	add.s64 	%rd352, %rd351, %rd8;
	add.s64 	%rd427, %rd352, 32;
	mov.f32 	%f246, 0fBF800000;
	mov.b64 	%rd444, -1;
$L__BB0_208:
	.pragma "nounroll";
	ld.global.f32 	%f181, [%rd427+-32];
	setp.gt.f32 	%p136, %f181, %f246;
	selp.f32 	%f182, %f181, %f246, %p136;
	selp.b64 	%rd353, %rd432, %rd444, %p136;
	add.s64 	%rd354, %rd432, 1;
	ld.global.f32 	%f183, [%rd427+-28];
	setp.gt.f32 	%p137, %f183, %f182;
	selp.f32 	%f184, %f183, %f182, %p137;
	selp.b64 	%rd355, %rd354, %rd353, %p137;
	add.s64 	%rd356, %rd432, 2;
	ld.global.f32 	%f185, [%rd427+-24];
	setp.gt.f32 	%p138, %f185, %f184;
	selp.f32 	%f186, %f185, %f184, %p138;
	selp.b64 	%rd357, %rd356, %rd355, %p138;
	add.s64 	%rd358, %rd432, 3;
	ld.global.f32 	%f187, [%rd427+-20];
	setp.gt.f32 	%p139, %f187, %f186;
	selp.f32 	%f188, %f187, %f186, %p139;
	selp.b64 	%rd359, %rd358, %rd357, %p139;
	add.s64 	%rd360, %rd432, 4;
	ld.global.f32 	%f189, [%rd427+-16];
	setp.gt.f32 	%p140, %f189, %f188;
	selp.f32 	%f190, %f189, %f188, %p140;
	selp.b64 	%rd361, %rd360, %rd359, %p140;
	add.s64 	%rd362, %rd432, 5;
	ld.global.f32 	%f191, [%rd427+-12];
	setp.gt.f32 	%p141, %f191, %f190;
	selp.f32 	%f192, %f191, %f190, %p141;
	selp.b64 	%rd363, %rd362, %rd361, %p141;
	add.s64 	%rd364, %rd432, 6;
	ld.global.f32 	%f193, [%rd427+-8];
	setp.gt.f32 	%p142, %f193, %f192;
	selp.f32 	%f194, %f193, %f192, %p142;
	selp.b64 	%rd365, %rd364, %rd363, %p142;
	add.s64 	%rd366, %rd432, 7;
	ld.global.f32 	%f195, [%rd427+-4];
	setp.gt.f32 	%p143, %f195, %f194;
	selp.f32 	%f196, %f195, %f194, %p143;
	selp.b64 	%rd367, %rd366, %rd365, %p143;
	add.s64 	%rd368, %rd432, 8;
	ld.global.f32 	%f197, [%rd427];
	setp.gt.f32 	%p144, %f197, %f196;
	selp.f32 	%f198, %f197, %f196, %p144;
	selp.b64 	%rd369, %rd368, %rd367, %p144;
	add.s64 	%rd370, %rd432, 9;
	ld.global.f32 	%f199, [%rd427+4];
	setp.gt.f32 	%p145, %f199, %f198;
	selp.f32 	%f200, %f199, %f198, %p145;
	selp.b64 	%rd371, %rd370, %rd369, %p145;
	add.s64 	%rd372, %rd432, 10;
	ld.global.f32 	%f201, [%rd427+8];
	setp.gt.f32 	%p146, %f201, %f200;
	selp.f32 	%f202, %f201, %f200, %p146;
	selp.b64 	%rd373, %rd372, %rd371, %p146;
	add.s64 	%rd374, %rd432, 11;
	ld.global.f32 	%f203, [%rd427+12];
	setp.gt.f32 	%p147, %f203, %f202;
	selp.f32 	%f204, %f203, %f202, %p147;
	selp.b64 	%rd375, %rd374, %rd373, %p147;
	add.s64 	%rd376, %rd432, 12;
	ld.global.f32 	%f205, [%rd427+16];
	setp.gt.f32 	%p148, %f205, %f204;
	selp.f32 	%f206, %f205, %f204, %p148;
	selp.b64 	%rd377, %rd376, %rd375, %p148;
	add.s64 	%rd378, %rd432, 13;
	ld.global.f32 	%f207, [%rd427+20];
	setp.gt.f32 	%p149, %f207, %f206;
	selp.f32 	%f208, %f207, %f206, %p149;
	selp.b64 	%rd379, %rd378, %rd377, %p149;
	add.s64 	%rd380, %rd432, 14;
	ld.global.f32 	%f209, [%rd427+24];
	setp.gt.f32 	%p150, %f209, %f208;
	selp.f32 	%f210, %f209, %f208, %p150;
	selp.b64 	%rd381, %rd380, %rd379, %p150;
	add.s64 	%rd382, %rd432, 15;
	ld.global.f32 	%f211, [%rd427+28];
	setp.gt.f32 	%p151, %f211, %f210;
	selp.f32 	%f246, %f211, %f210, %p151;
	selp.b64 	%rd444, %rd382, %rd381, %p151;
	add.s64 	%rd432, %rd432, 16;
	add.s64 	%rd428, %rd428, -16;
	add.s64 	%rd427, %rd427, 64;
	setp.ne.s64 	%p152, %rd428, 0;
	@%p152 bra 	$L__BB0_208;
$L__BB0_209:
	setp.eq.s64 	%p153, %rd73, 0;
	@%p153 bra 	$L__BB0_218;
	and.b64  	%rd87, %rd72, 7;
	setp.lt.u64 	%p154, %rd73, 8;
	@%p154 bra 	$L__BB0_212;
	shl.b64 	%rd384, %rd432, 2;
	add.s64 	%rd385, %rd8, %rd384;
	ld.global.f32 	%f212, [%rd385];
	setp.gt.f32 	%p155, %f212, %f246;
	selp.f32 	%f213, %f212, %f246, %p155;
	selp.b64 	%rd386, %rd432, %rd444, %p155;
	add.s64 	%rd387, %rd432, 1;
	ld.global.f32 	%f214, [%rd385+4];
	setp.gt.f32 	%p156, %f214, %f213;
	selp.f32 	%f215, %f214, %f213, %p156;
	selp.b64 	%rd388, %rd387, %rd386, %p156;
	add.s64 	%rd389, %rd432, 2;
	ld.global.f32 	%f216, [%rd385+8];
	setp.gt.f32 	%p157, %f216, %f215;
	selp.f32 	%f217, %f216, %f215, %p157;
	selp.b64 	%rd390, %rd389, %rd388, %p157;
	add.s64 	%rd391, %rd432, 3;
	ld.global.f32 	%f218, [%rd385+12];
	setp.gt.f32 	%p158, %f218, %f217;
	selp.f32 	%f219, %f218, %f217, %p158;
	selp.b64 	%rd392, %rd391, %rd390, %p158;
	add.s64 	%rd393, %rd432, 4;
	ld.global.f32 	%f220, [%rd385+16];
	setp.gt.f32 	%p159, %f220, %f219;
	selp.f32 	%f221, %f220, %f219, %p159;
	selp.b64 	%rd394, %rd393, %rd392, %p159;
	add.s64 	%rd395, %rd432, 5;
	ld.global.f32 	%f222, [%rd385+20];
	setp.gt.f32 	%p160, %f222, %f221;
	selp.f32 	%f223, %f222, %f221, %p160;
	selp.b64 	%rd396, %rd395, %rd394, %p160;
	add.s64 	%rd397, %rd432, 6;
	ld.global.f32 	%f224, [%rd385+24];
	setp.gt.f32 	%p161, %f224, %f223;
	selp.f32 	%f225, %f224, %f223, %p161;
	selp.b64 	%rd398, %rd397, %rd396, %p161;
	add.s64 	%rd399, %rd432, 7;
	ld.global.f32 	%f226, [%rd385+28];
	setp.gt.f32 	%p162, %f226, %f225;
	selp.f32 	%f246, %f226, %f225, %p162;
	selp.b64 	%rd444, %rd399, %rd398, %p162;
	add.s64 	%rd432, %rd432, 8;
$L__BB0_212:
	setp.eq.s64 	%p163, %rd87, 0;
	@%p163 bra 	$L__BB0_218;
	and.b64  	%rd440, %rd72, 3;
	setp.lt.u64 	%p164, %rd87, 4;
	@%p164 bra 	$L__BB0_215;
	shl.b64 	%rd401, %rd432, 2;
	add.s64 	%rd402, %rd8, %rd401;
	ld.global.f32 	%f227, [%rd402];
	setp.gt.f32 	%p165, %f227, %f246;
	selp.f32 	%f228, %f227, %f246, %p165;
	selp.b64 	%rd403, %rd432, %rd444, %p165;
	add.s64 	%rd404, %rd432, 1;
	ld.global.f32 	%f229, [%rd402+4];
	setp.gt.f32 	%p166, %f229, %f228;
	selp.f32 	%f230, %f229, %f228, %p166;
	selp.b64 	%rd405, %rd404, %rd403, %p166;
	add.s64 	%rd406, %rd432, 2;
	ld.global.f32 	%f231, [%rd402+8];
	setp.gt.f32 	%p167, %f231, %f230;
	selp.f32 	%f232, %f231, %f230, %p167;
	selp.b64 	%rd407, %rd406, %rd405, %p167;
	add.s64 	%rd408, %rd432, 3;
	ld.global.f32 	%f233, [%rd402+12];
	setp.gt.f32 	%p168, %f233, %f232;
	selp.f32 	%f246, %f233, %f232, %p168;
	selp.b64 	%rd444, %rd408, %rd407, %p168;
	add.s64 	%rd432, %rd432, 4;
$L__BB0_215:
	setp.eq.s64 	%p169, %rd440, 0;
	@%p169 bra 	$L__BB0_218;
	shl.b64 	%rd409, %rd432, 2;
	add.s64 	%rd441, %rd8, %rd409;
$L__BB0_217:
	.pragma "nounroll";
	ld.global.f32 	%f234, [%rd441];
	setp.gt.f32 	%p170, %f234, %f246;
	selp.f32 	%f246, %f234, %f246, %p170;
	selp.b64 	%rd444, %rd432, %rd444, %p170;
	add.s64 	%rd432, %rd432, 1;
	add.s64 	%rd441, %rd441, 4;
	add.s64 	%rd440, %rd440, -1;
	setp.ne.s64 	%p171, %rd440, 0;
	@%p171 bra 	$L__BB0_217;
$L__BB0_218:
	setp.eq.s64 	%p172, %rd444, -1;
	@%p172 bra 	$L__BB0_220;
	ld.param.u64 	%rd421, [_Z17compute_ion_matchPiS_iS_S_PfS0_S_S_iS0_S_lS_S_S0_S0_S_PlS__param_18];
	cvta.to.global.u64 	%rd410, %rd421;
	mul.wide.s32 	%rd411, %r1, 8;
	add.s64 	%rd412, %rd410, %rd411;
	st.global.u64 	[%rd412], %rd444;
	ld.global.u32 	%r410, [%rd15];
	ld.global.u32 	%r409, [%rd15+4];
$L__BB0_220:
	setp.ge.s32 	%p173, %r410, %r409;
	@%p173 bra 	$L__BB0_237;
	ld.param.u64 	%rd422, [_Z17compute_ion_matchPiS_iS_S_PfS0_S_S_iS0_S_lS_S_S0_S0_S_PlS__param_19];
	cvta.to.global.u64 	%rd413, %rd422;
	mul.wide.s32 	%rd414, %r1, 4;
	add.s64 	%rd109, %rd413, %rd414;
	sub.s32 	%r370, %r409, %r410;
	and.b32  	%r166, %r370, 3;
	setp.eq.s32 	%p174, %r166, 0;
	mov.u32 	%r415, %r410;
	@%p174 bra 	$L__BB0_226;
	neg.s32 	%r411, %r166;
	add.s32 	%r415, %r410, %r166;
	mov.u32 	%r412, %r410;
$L__BB0_223:
	.pragma "nounroll";
	mul.wide.s32 	%rd415, %r412, 4;
	add.s64 	%rd416, %rd8, %rd415;
	ld.global.f32 	%f235, [%rd416];
	setp.leu.f32 	%p175, %f235, 0f00000000;
	@%p175 bra 	$L__BB0_225;
	ld.global.u32 	%r371, [%rd109];
	add.s32 	%r372, %r371, 1;
	st.global.u32 	[%rd109], %r372;
$L__BB0_225:
	add.s32 	%r412, %r412, 1;
	add.s32 	%r411, %r411, 1;
	setp.ne.s32 	%p176, %r411, 0;
	@%p176 bra 	$L__BB0_223;
$L__BB0_226:
	sub.s32 	%r373, %r410, %r409;
	setp.gt.u32 	%p177, %r373, -4;
	@%p177 bra 	$L__BB0_237;
	sub.s32 	%r414, %r415, %r409;
	add.s64 	%rd110, %rd8, 8;
$L__BB0_228:
	mul.wide.s32 	%rd417, %r415, 4;
	add.s64 	%rd111, %rd110, %rd417;
	ld.global.f32 	%f236, [%rd111+-8];
	setp.leu.f32 	%p178, %f236, 0f00000000;
	@%p178 bra 	$L__BB0_230;
	ld.global.u32 	%r374, [%rd109];
	add.s32 	%r375, %r374, 1;
	st.global.u32 	[%rd109], %r375;
$L__BB0_230:
	ld.global.f32 	%f237, [%rd111+-4];
	setp.leu.f32 	%p179, %f237, 0f00000000;
	@%p179 bra 	$L__BB0_232;
	ld.global.u32 	%r376, [%rd109];
	add.s32 	%r377, %r376, 1;
	st.global.u32 	[%rd109], %r377;
$L__BB0_232:
	ld.global.f32 	%f238, [%rd111];
	setp.leu.f32 	%p180, %f238, 0f00000000;
	@%p180 bra 	$L__BB0_234;
	ld.global.u32 	%r378, [%rd109];
	add.s32 	%r379, %r378, 1;
	st.global.u32 	[%rd109], %r379;
$L__BB0_234:
	ld.global.f32 	%f239, [%rd111+4];
	setp.leu.f32 	%p181, %f239, 0f00000000;
	@%p181 bra 	$L__BB0_236;
	ld.global.u32 	%r380, [%rd109];
	add.s32 	%r381, %r380, 1;
	st.global.u32 	[%rd109], %r381;
$L__BB0_236:
	add.s32 	%r415, %r415, 4;
	add.s32 	%r414, %r414, 4;
	setp.ne.s32 	%p182, %r414, 0;
	@%p182 bra 	$L__BB0_228;
$L__BB0_237:
	ret;

}
.func  (.param .align 16 .b8 func_retval0[16]) __internal_trig_reduction_slowpathd(
	.param .b64 __internal_trig_reduction_slowpathd_param_0
)
{
	.local .align 8 .b8 	__local_depot1[40];
	.reg .b64 	%SP;
	.reg .b64 	%SPL;
	.reg .pred 	%p<10>;
	.reg .b32 	%r<47>;
	.reg .b64 	%rd<74>;
	.reg .b64 	%fd<5>;

	mov.u64 	%SPL, __local_depot1;
	ld.param.f64 	%fd4, [__internal_trig_reduction_slowpathd_param_0];
	add.u64 	%rd1, %SPL, 0;
	{
	.reg .b32 %temp; 
	mov.b64 	{%temp, %r1}, %fd4;
	}
	shr.u32 	%r2, %r1, 20;
	and.b32  	%r3, %r2, 2047;
	setp.eq.s32 	%p1, %r3, 2047;
	mov.b32 	%r46, 0;
	@%p1 bra 	$L__BB1_9;
	add.s32 	%r20, %r3, -1024;
	mov.b64 	%rd20, %fd4;
	shl.b64 	%rd2, %rd20, 11;
	shr.u32 	%r4, %r20, 6;
	sub.s32 	%r45, 15, %r4;
	sub.s32 	%r21, 19, %r4;
	setp.lt.u32 	%p2, %r20, 128;
	selp.b32 	%r6, 18, %r21, %p2;
	setp.ge.s32 	%p3, %r45, %r6;
	mov.b64 	%rd70, 0;
	@%p3 bra 	$L__BB1_4;
	add.s32 	%r23, %r6, %r4;
	neg.s32 	%r43, %r23;
	or.b64  	%rd3, %rd2, -9223372036854775808;
	mov.b64 	%rd70, 0;
	mov.b32 	%r42, 0;
	mov.u64 	%rd25, __cudart_i2opi_d;
	mov.u32 	%r44, %r45;
$L__BB1_3:
	.pragma "nounroll";
	mul.wide.s32 	%rd22, %r42, 8;
	add.s64 	%rd23, %rd1, %rd22;
	mul.wide.s32 	%rd24, %r44, 8;
	add.s64 	%rd26, %rd25, %rd24;
	ld.global.nc.u64 	%rd27, [%rd26];
	{
	.reg .u32 %r0, %r1, %r2, %r3, %alo, %ahi, %blo, %bhi, %clo, %chi;
	mov.b64 	{%alo,%ahi}, %rd27;
	mov.b64 	{%blo,%bhi}, %rd3;
	mov.b64 	{%clo,%chi}, %rd70;
	mad.lo.cc.u32 	%r0, %alo, %blo, %clo;
	madc.hi.cc.u32 	%r1, %alo, %blo, %chi;
	madc.hi.u32 	%r2, %alo, %bhi, 0;
	mad.lo.cc.u32 	%r1, %alo, %bhi, %r1;
	madc.hi.cc.u32 	%r2, %ahi, %blo, %r2;
	madc.hi.u32 	%r3, %ahi, %bhi, 0;
	mad.lo.cc.u32 	%r1, %ahi, %blo, %r1;
	madc.lo.cc.u32 	%r2, %ahi, %bhi, %r2;
	addc.u32 	%r3, %r3, 0;
	mov.b64 	%rd28, {%r0,%r1};
	mov.b64 	%rd70, {%r2,%r3};
	}
	st.local.u64 	[%rd23], %rd28;
	add.s32 	%r44, %r44, 1;
	add.s32 	%r43, %r43, 1;
	add.s32 	%r42, %r42, 1;
	setp.ne.s32 	%p4, %r43, -15;
	mov.u32 	%r45, %r6;
	@%p4 bra 	$L__BB1_3;
$L__BB1_4:
	cvt.s64.s32 	%rd29, %r45;
	cvt.u64.u32 	%rd30, %r4;
	add.s64 	%rd31, %rd30, %rd29;
	shl.b64 	%rd32, %rd31, 3;
	add.s64 	%rd33, %rd1, %rd32;
	st.local.u64 	[%rd33+-120], %rd70;
	and.b32  	%r15, %r2, 63;
	ld.local.u64 	%rd72, [%rd1+16];
	ld.local.u64 	%rd71, [%rd1+24];
	setp.eq.s32 	%p5, %r15, 0;
	@%p5 bra 	$L__BB1_6;
	shl.b64 	%rd34, %rd71, %r15;
	shr.u64 	%rd35, %rd72, 1;
	xor.b32  	%r24, %r15, 63;
	shr.u64 	%rd36, %rd35, %r24;
	or.b64  	%rd71, %rd34, %rd36;
	ld.local.u64 	%rd37, [%rd1+8];
	shl.b64 	%rd38, %rd72, %r15;
	shr.u64 	%rd39, %rd37, 1;
	shr.u64 	%rd40, %rd39, %r24;
	or.b64  	%rd72, %rd38, %rd40;
$L__BB1_6:
	and.b32  	%r25, %r1, -2147483648;
	shr.u64 	%rd41, %rd71, 62;
	cvt.u32.u64 	%r26, %rd41;
	mov.b64 	{%r27, %r28}, %rd71;
	mov.b64 	{%r29, %r30}, %rd72;
	shf.l.wrap.b32 	%r31, %r30, %r27, 2;
	shf.l.wrap.b32 	%r32, %r27, %r28, 2;
	mov.b64 	%rd42, {%r31, %r32};
	shl.b64 	%rd43, %rd72, 2;
	shr.u64 	%rd44, %rd42, 63;
	cvt.u32.u64 	%r33, %rd44;
	add.s32 	%r34, %r33, %r26;
	setp.eq.s32 	%p6, %r25, 0;
	neg.s32 	%r35, %r34;
	selp.b32 	%r46, %r34, %r35, %p6;
	setp.gt.s64 	%p7, %rd42, -1;
	mov.b64 	%rd45, 0;
	{
	.reg .u32 %r0, %r1, %r2, %r3, %a0, %a1, %a2, %a3, %b0, %b1, %b2, %b3;
	mov.b64 	{%a0,%a1}, %rd45;
	mov.b64 	{%a2,%a3}, %rd45;
	mov.b64 	{%b0,%b1}, %rd43;
	mov.b64 	{%b2,%b3}, %rd42;
	sub.cc.u32 	%r0, %a0, %b0;
	subc.cc.u32 	%r1, %a1, %b1;
	subc.cc.u32 	%r2, %a2, %b2;
	subc.u32 	%r3, %a3, %b3;
	mov.b64 	%rd46, {%r0,%r1};
	mov.b64 	%rd47, {%r2,%r3};
	}
	xor.b32  	%r36, %r25, -2147483648;
	selp.b64 	%rd73, %rd42, %rd47, %p7;
	selp.b64 	%rd14, %rd43, %rd46, %p7;
	selp.b32 	%r17, %r25, %r36, %p7;
	clz.b64 	%r37, %rd73;
	cvt.u64.u32 	%rd15, %r37;
	setp.eq.s32 	%p8, %r37, 0;
	@%p8 bra 	$L__BB1_8;
	cvt.u32.u64 	%r38, %rd15;
	and.b32  	%r39, %r38, 63;
	shl.b64 	%rd48, %rd73, %r39;
	shr.u64 	%rd49, %rd14, 1;
	not.b32 	%r40, %r38;
	and.b32  	%r41, %r40, 63;
	shr.u64 	%rd50, %rd49, %r41;
	or.b64  	%rd73, %rd48, %rd50;
$L__BB1_8:
	mov.b64 	%rd51, -3958705157555305931;
	{
	.reg .u32 %r0, %r1, %r2, %r3, %alo, %ahi, %blo, %bhi;
	mov.b64 	{%alo,%ahi}, %rd73;
	mov.b64 	{%blo,%bhi}, %rd51;
	mul.lo.u32 	%r0, %alo, %blo;
	mul.hi.u32 	%r1, %alo, %blo;
	mad.lo.cc.u32 	%r1, %alo, %bhi, %r1;
	madc.hi.u32 	%r2, %alo, %bhi, 0;
	mad.lo.cc.u32 	%r1, %ahi, %blo, %r1;
	madc.hi.cc.u32 	%r2, %ahi, %blo, %r2;
	madc.hi.u32 	%r3, %ahi, %bhi, 0;
	mad.lo.cc.u32 	%r2, %ahi, %bhi, %r2;
	addc.u32 	%r3, %r3, 0;
	mov.b64 	%rd52, {%r0,%r1};
	mov.b64 	%rd53, {%r2,%r3};
	}
	setp.gt.s64 	%p9, %rd53, 0;
	{
	.reg .u32 %r0, %r1, %r2, %r3, %a0, %a1, %a2, %a3, %b0, %b1, %b2, %b3;
	mov.b64 	{%a0,%a1}, %rd52;
	mov.b64 	{%a2,%a3}, %rd53;
	mov.b64 	{%b0,%b1}, %rd52;
	mov.b64 	{%b2,%b3}, %rd53;
	add.cc.u32 	%r0, %a0, %b0;
	addc.cc.u32 	%r1, %a1, %b1;
	addc.cc.u32 	%r2, %a2, %b2;
	addc.u32 	%r3, %a3, %b3;
	mov.b64 	%rd54, {%r0,%r1};
	mov.b64 	%rd55, {%r2,%r3};
	}
	selp.b64 	%rd56, %rd55, %rd53, %p9;
	selp.s64 	%rd57, -1, 0, %p9;
	sub.s64 	%rd58, %rd57, %rd15;
	cvt.u64.u32 	%rd59, %r17;
	shl.b64 	%rd60, %rd59, 32;
	add.s64 	%rd61, %rd56, 1;
	shr.u64 	%rd62, %rd61, 10;
	add.s64 	%rd63, %rd62, 1;
	shr.u64 	%rd64, %rd63, 1;
	shl.b64 	%rd65, %rd58, 52;
	add.s64 	%rd66, %rd65, %rd64;
	add.s64 	%rd67, %rd66, 4602678819172646912;
	or.b64  	%rd68, %rd67, %rd60;
	mov.b64 	%fd4, %rd68;
$L__BB1_9:
	st.param.f64 	[func_retval0], %fd4;
	st.param.b32 	[func_retval0+8], %r46;
	ret;

}


// ===== COMPILED SASS (sm_100) =====

	.target	sm_100

	.elftype	@"ET_EXEC"


//--------------------- .note.nv.tkinfo           --------------------------
	.section	.note.nv.tkinfo,"",@"SHT_NOTE"
	.sectionflags	@"SHF_NOTE_NV_TKINFO"
	.tkinfo
        /*0018*/ 	.word	0x00000002
        /*0030*/ 	.string	""
        /*0030*/ 	.string	"ptxas"
        /*0030*/ 	.string	"Cuda compilation tools, release 13.0, V13.0.88"
        /*0030*/ 	.string	"Build cuda_13.0.r13.0/compiler.36424714_0"
        /*0030*/ 	.string	"-arch sm_100 -m 64 "



//--------------------- .note.nv.cuinfo           --------------------------
	.section	.note.nv.cuinfo,"",@"SHT_NOTE"
	.sectionflags	@"SHF_NOTE_NV_CUINFO"
        /*0018*/ 	.short	0x0002
        /*001a*/ 	.short	0x0064
        /*001c*/ 	.short	0x0082
	.zero		2


//--------------------- .nv.info                  --------------------------
	.section	.nv.info,"",@"SHT_CUDA_INFO"
	.align	4


	//----- nvinfo : EIATTR_REGCOUNT
	.align		4
        /*0000*/ 	.byte	0x04, 0x2f
        /*0002*/ 	.short	(.L_4 - .L_3)
	.align		4
.L_3:
        /*0004*/ 	.word	index@(_Z17compute_ion_matchPiS_iS_S_PfS0_S_S_iS0_S_lS_S_S0_S0_S_PlS_)
        /*0008*/ 	.word	0x00000036


	//----- nvinfo : EIATTR_FRAME_SIZE
	.align		4
.L_4:
        /*000c*/ 	.byte	0x04, 0x11
        /*000e*/ 	.short	(.L_6 - .L_5)
	.align		4
.L_5:
        /*0010*/ 	.word	index@($_Z17compute_ion_matchPiS_iS_S_PfS0_S_S_iS0_S_lS_S_S0_S0_S_PlS_$__internal_trig_reduction_slowpathd)
        /*0014*/ 	.word	0x00000040


	//----- nvinfo : EIATTR_FRAME_SIZE
	.align		4
.L_6:
        /*0018*/ 	.byte	0x04, 0x11
        /*001a*/ 	.short	(.L_8 - .L_7)
	.align		4
.L_7:
        /*001c*/ 	.word	index@($__internal_1_$__cuda_sm3x_div_rn_noftz_f32_slowpath)
        /*0020*/ 	.word	0x00000040


	//----- nvinfo : EIATTR_FRAME_SIZE
	.align		4
.L_8:
        /*0024*/ 	.byte	0x04, 0x11
        /*0026*/ 	.short	(.L_10 - .L_9)
	.align		4
.L_9:
        /*0028*/ 	.word	index@($__internal_0_$__cuda_sm20_div_rn_f64_full)
        /*002c*/ 	.word	0x00000040


	//----- nvinfo : EIATTR_FRAME_SIZE
	.align		4
.L_10:
        /*0030*/ 	.byte	0x04, 0x11
        /*0032*/ 	.short	(.L_12 - .L_11)
	.align		4
.L_11:
        /*0034*/ 	.word	index@(_Z17compute_ion_matchPiS_iS_S_PfS0_S_S_iS0_S_lS_S_S0_S0_S_PlS_)
        /*0038*/ 	.word	0x00000040


	//----- nvinfo : EIATTR_MIN_STACK_SIZE
	.align		4
.L_12:
        /*003c*/ 	.byte	0x04, 0x12
        /*003e*/ 	.short	(.L_14 - .L_13)
	.align		4
.L_13:
        /*0040*/ 	.word	index@(_Z17compute_ion_matchPiS_iS_S_PfS0_S_S_iS0_S_lS_S_S0_S0_S_PlS_)
        /*0044*/ 	.word	0x00000040
.L_14:


//--------------------- .nv.compat                --------------------------
	.section	.nv.compat,"",@"SHT_CUDA_COMPAT_INFO"
	.align	4
        /*0000*/ 	.byte	0x02, 0x09, 0x00, 0x00, 0x02, 0x02, 0x01, 0x00, 0x02, 0x05, 0x05, 0x00, 0x03, 0x07, 0x01, 0x01
        /*0010*/ 	.byte	0x02, 0x03, 0x00, 0x00, 0x02, 0x06, 0x01, 0x00, 0x04, 0x0b, 0x08, 0x00, 0x01, 0x00, 0x00, 0x00
        /*0020*/ 	.byte	0x00, 0x00, 0x00, 0x00


//--------------------- .nv.info._Z17compute_ion_matchPiS_iS_S_PfS0_S_S_iS0_S_lS_S_S0_S0_S_PlS_ --------------------------
	.section	.nv.info._Z17compute_ion_matchPiS_iS_S_PfS0_S_S_iS0_S_lS_S_S0_S0_S_PlS_,"",@"SHT_CUDA_INFO"
	.sectionflags	@""
	.align	4


	//----- nvinfo : EIATTR_CUDA_API_VERSION
	.align		4
        /*0000*/ 	.byte	0x04, 0x37
        /*0002*/ 	.short	(.L_16 - .L_15)
.L_15:
        /*0004*/ 	.word	0x00000082


	//----- nvinfo : EIATTR_KPARAM_INFO
	.align		4
.L_16:
        /*0008*/ 	.byte	0x04, 0x17
        /*000a*/ 	.short	(.L_18 - .L_17)
.L_17:
        /*000c*/ 	.word	0x00000000
        /*0010*/ 	.short	0x0013
        /*0012*/ 	.short	0x0098
        /*0014*/ 	.byte	0x00, 0xf5, 0x21, 0x00


	//----- nvinfo : EIATTR_KPARAM_INFO
	.align		4
.L_18:
        /*0018*/ 	.byte	0x04, 0x17
        /*001a*/ 	.short	(.L_20 - .L_19)
.L_19:
        /*001c*/ 	.word	0x00000000
        /*0020*/ 	.short	0x0012
        /*0022*/ 	.short	0x0090
        /*0024*/ 	.byte	0x00, 0xf5, 0x21, 0x00


	//----- nvinfo : EIATTR_KPARAM_INFO
	.align		4
.L_20:
        /*0028*/ 	.byte	0x04, 0x17
        /*002a*/ 	.short	(.L_22 - .L_21)
.L_21:
        /*002c*/ 	.word	0x00000000
        /*0030*/ 	.short	0x0011
        /*0032*/ 	.short	0x0088
        /*0034*/ 	.byte	0x00, 0xf5, 0x21, 0x00


	//----- nvinfo : EIATTR_KPARAM_INFO
	.align		4
.L_22:
        /*0038*/ 	.byte	0x04, 0x17
        /*003a*/ 	.short	(.L_24 - .L_23)
.L_23:
        /*003c*/ 	.word	0x00000000
        /*0040*/ 	.short	0x0010
        /*0042*/ 	.short	0x0080
        /*0044*/ 	.byte	0x00, 0xf5, 0x21, 0x00


	//----- nvinfo : EIATTR_KPARAM_INFO
	.align		4
.L_24:
        /*0048*/ 	.byte	0x04, 0x17
        /*004a*/ 	.short	(.L_26 - .L_25)
.L_25:
        /*004c*/ 	.word	0x00000000
        /*0050*/ 	.short	0x000f
        /*0052*/ 	.short	0x0078
        /*0054*/ 	.byte	0x00, 0xf5, 0x21, 0x00


	//----- nvinfo : EIATTR_KPARAM_INFO
	.align		4
.L_26:
        /*0058*/ 	.byte	0x04, 0x17
        /*005a*/ 	.short	(.L_28 - .L_27)
.L_27:
        /*005c*/ 	.word	0x00000000
        /*0060*/ 	.short	0x000e
        /*0062*/ 	.short	0x0070
        /*0064*/ 	.byte	0x00, 0xf5, 0x21, 0x00


	//----- nvinfo : EIATTR_KPARAM_INFO
	.align		4
.L_28:
        /*0068*/ 	.byte	0x04, 0x17
        /*006a*/ 	.short	(.L_30 - .L_29)
.L_29:
        /*006c*/ 	.word	0x00000000
        /*0070*/ 	.short	0x000d
        /*0072*/ 	.short	0x0068
        /*0074*/ 	.byte	0x00, 0xf5, 0x21, 0x00


	//----- nvinfo : EIATTR_KPARAM_INFO
	.align		4
.L_30:
        /*0078*/ 	.byte	0x04, 0x17
        /*007a*/ 	.short	(.L_32 - .L_31)
.L_31:
        /*007c*/ 	.word	0x00000000
        /*0080*/ 	.short	0x000c
        /*0082*/ 	.short	0x0060
        /*0084*/ 	.byte	0x00, 0xf0, 0x21, 0x00


	//----- nvinfo : EIATTR_KPARAM_INFO
	.align		4
.L_32:
        /*0088*/ 	.byte	0x04, 0x17
        /*008a*/ 	.short	(.L_34 - .L_33)
.L_33:
        /*008c*/ 	.word	0x00000000
        /*0090*/ 	.short	0x000b
        /*0092*/ 	.short	0x0058
        /*0094*/ 	.byte	0x00, 0xf5, 0x21, 0x00


	//----- nvinfo : EIATTR_KPARAM_INFO
	.align		4
.L_34:
        /*0098*/ 	.byte	0x04, 0x17
        /*009a*/ 	.short	(.L_36 - .L_35)
.L_35:
        /*009c*/ 	.word	0x00000000
        /*00a0*/ 	.short	0x000a
        /*00a2*/ 	.short	0x0050
        /*00a4*/ 	.byte	0x00, 0xf5, 0x21, 0x00


	//----- nvinfo : EIATTR_KPARAM_INFO
	.align		4
.L_36:
        /*00a8*/ 	.byte	0x04, 0x17
        /*00aa*/ 	.short	(.L_38 - .L_37)
.L_37:
        /*00ac*/ 	.word	0x00000000
        /*00b0*/ 	.short	0x0009
        /*00b2*/ 	.short	0x0048
        /*00b4*/ 	.byte	0x00, 0xf0, 0x11, 0x00


	//----- nvinfo : EIATTR_KPARAM_INFO
	.align		4
.L_38:
        /*00b8*/ 	.byte	0x04, 0x17
        /*00ba*/ 	.short	(.L_40 - .L_39)
.L_39:
        /*00bc*/ 	.word	0x00000000
        /*00c0*/ 	.short	0x0008
        /*00c2*/ 	.short	0x0040
        /*00c4*/ 	.byte	0x00, 0xf5, 0x21, 0x00


	//----- nvinfo : EIATTR_KPARAM_INFO
	.align		4
.L_40:
        /*00c8*/ 	.byte	0x04, 0x17
        /*00ca*/ 	.short	(.L_42 - .L_41)
.L_41:
        /*00cc*/ 	.word	0x00000000
        /*00d0*/ 	.short	0x0007
        /*00d2*/ 	.short	0x0038
        /*00d4*/ 	.byte	0x00, 0xf5, 0x21, 0x00


	//----- nvinfo : EIATTR_KPARAM_INFO
	.align		4
.L_42:
        /*00d8*/ 	.byte	0x04, 0x17
        /*00da*/ 	.short	(.L_44 - .L_43)
.L_43:
        /*00dc*/ 	.word	0x00000000
        /*00e0*/ 	.short	0x0006
        /*00e2*/ 	.short	0x0030
        /*00e4*/ 	.byte	0x00, 0xf5, 0x21, 0x00


	//----- nvinfo : EIATTR_KPARAM_INFO
	.align		4
.L_44:
        /*00e8*/ 	.byte	0x04, 0x17
        /*00ea*/ 	.short	(.L_46 - .L_45)
.L_45:
        /*00ec*/ 	.word	0x00000000
        /*00f0*/ 	.short	0x0005
        /*00f2*/ 	.short	0x0028
        /*00f4*/ 	.byte	0x00, 0xf5, 0x21, 0x00


	//----- nvinfo : EIATTR_KPARAM_INFO
	.align		4
.L_46:
        /*00f8*/ 	.byte	0x04, 0x17
        /*00fa*/ 	.short	(.L_48 - .L_47)
.L_47:
        /*00fc*/ 	.word	0x00000000
        /*0100*/ 	.short	0x0004
        /*0102*/ 	.short	0x0020
        /*0104*/ 	.byte	0x00, 0xf5, 0x21, 0x00


	//----- nvinfo : EIATTR_KPARAM_INFO
	.align		4
.L_48:
        /*0108*/ 	.byte	0x04, 0x17
        /*010a*/ 	.short	(.L_50 - .L_49)
.L_49:
        /*010c*/ 	.word	0x00000000
        /*0110*/ 	.short	0x0003
        /*0112*/ 	.short	0x0018
        /*0114*/ 	.byte	0x00, 0xf5, 0x21, 0x00


	//----- nvinfo : EIATTR_KPARAM_INFO
	.align		4
.L_50:
        /*0118*/ 	.byte	0x04, 0x17
        /*011a*/ 	.short	(.L_52 - .L_51)
.L_51:
        /*011c*/ 	.word	0x00000000
        /*0120*/ 	.short	0x0002
        /*0122*/ 	.short	0x0010
        /*0124*/ 	.byte	0x00, 0xf0, 0x11, 0x00


	//----- nvinfo : EIATTR_KPARAM_INFO
	.align		4
.L_52:
        /*0128*/ 	.byte	0x04, 0x17
        /*012a*/ 	.short	(.L_54 - .L_53)
.L_53:
        /*012c*/ 	.word	0x00000000
        /*0130*/ 	.short	0x0001
        /*0132*/ 	.short	0x0008
        /*0134*/ 	.byte	0x00, 0xf5, 0x21, 0x00


	//----- nvinfo : EIATTR_KPARAM_INFO
	.align		4
.L_54:
        /*0138*/ 	.byte	0x04, 0x17
        /*013a*/ 	.short	(.L_56 - .L_55)
.L_55:
        /*013c*/ 	.word	0x00000000
        /*0140*/ 	.short	0x0000
        /*0142*/ 	.short	0x0000
        /*0144*/ 	.byte	0x00, 0xf5, 0x21, 0x00


	//----- nvinfo : EIATTR_SPARSE_MMA_MASK
	.align		4
.L_56:
        /*0148*/ 	.byte	0x03, 0x50
        /*014a*/ 	.short	0x0000


	//----- nvinfo : EIATTR_MAXREG_COUNT
	.align		4
        /*014c*/ 	.byte	0x03, 0x1b
        /*014e*/ 	.short	0x00ff


	//----- nvinfo : EIATTR_EXTERNS
	.align		4
        /*0150*/ 	.byte	0x04, 0x0f
        /*0152*/ 	.short	(.L_58 - .L_57)


	//   ....[0]....
	.align		4
.L_57:
        /*0154*/ 	.word	index@(vprintf)


	//----- nvinfo : EIATTR_MERCURY_ISA_VERSION
	.align		4
.L_58:
        /*0158*/ 	.byte	0x03, 0x5f
        /*015a*/ 	.short	0x0101


	//----- nvinfo : EIATTR_VRC_CTA_INIT_COUNT
	.align		4
        /*015c*/ 	.byte	0x02, 0x4a
	.zero		1
	.zero		1


	//----- nvinfo : EIATTR_SYSCALL_OFFSETS
	.align		4
        /*0160*/ 	.byte	0x04, 0x46
        /*0162*/ 	.short	(.L_60 - .L_59)


	//   ....[0]....
.L_59:
        /*0164*/ 	.word	0x00000590


	//   ....[1]....
        /*0168*/ 	.word	0x000007b0


	//   ....[2]....
        /*016c*/ 	.word	0x000009d0


	//   ....[3]....
        /*0170*/ 	.word	0x00000cd0


	//   ....[4]....
        /*0174*/ 	.word	0x00000e50


	//   ....[5]....
        /*0178*/ 	.word	0x00001040


	//   ....[6]....
        /*017c*/ 	.word	0x00001230


	//   ....[7]....
        /*0180*/ 	.word	0x00001760


	//   ....[8]....
        /*0184*/ 	.word	0x00001980


	//   ....[9]....
        /*0188*/ 	.word	0x00001ba0


	//   ....[10]....
        /*018c*/ 	.word	0x00001ea0


	//   ....[11]....
        /*0190*/ 	.word	0x00002020


	//   ....[12]....
        /*0194*/ 	.word	0x00002210


	//   ....[13]....
        /*0198*/ 	.word	0x00002400


	//   ....[14]....
        /*019c*/ 	.word	0x00003f80


	//   ....[15]....
        /*01a0*/ 	.word	0x00004400


	//   ....[16]....
        /*01a4*/ 	.word	0x00004870


	//   ....[17]....
        /*01a8*/ 	.word	0x00005020


	//   ....[18]....
        /*01ac*/ 	.word	0x000051a0


	//   ....[19]....
        /*01b0*/ 	.word	0x000055e0


	//   ....[20]....
        /*01b4*/ 	.word	0x00005a20


	//   ....[21]....
        /*01b8*/ 	.word	0x00006d70


	//   ....[22]....
        /*01bc*/ 	.word	0x000071e0


	//   ....[23]....
        /*01c0*/ 	.word	0x00007650


	//   ....[24]....
        /*01c4*/ 	.word	0x00007e00


	//   ....[25]....
        /*01c8*/ 	.word	0x00007f80


	//   ....[26]....
        /*01cc*/ 	.word	0x000083c0


	//   ....[27]....
        /*01d0*/ 	.word	0x00008800


	//----- nvinfo : EIATTR_EXIT_INSTR_OFFSETS
	.align		4
.L_60:
        /*01d4*/ 	.byte	0x04, 0x1c
        /*01d6*/ 	.short	(.L_62 - .L_61)


	//   ....[0]....
.L_61:
        /*01d8*/ 	.word	0x000000c0


	//   ....[1]....
        /*01dc*/ 	.word	0x00009c20


	//   ....[2]....
        /*01e0*/ 	.word	0x00009db0


	//   ....[3]....
        /*01e4*/ 	.word	0x00009fb0


	//----- nvinfo : EIATTR_CRS_STACK_SIZE
	.align		4
.L_62:
        /*01e8*/ 	.byte	0x04, 0x1e
        /*01ea*/ 	.short	(.L_64 - .L_63)
.L_63:
        /*01ec*/ 	.word	0x00000000


	//----- nvinfo : EIATTR_CBANK_PARAM_SIZE
	.align		4
.L_64:
        /*01f0*/ 	.byte	0x03, 0x19
        /*01f2*/ 	.short	0x00a0


	//----- nvinfo : EIATTR_PARAM_CBANK
	.align		4
        /*01f4*/ 	.byte	0x04, 0x0a
        /*01f6*/ 	.short	(.L_66 - .L_65)
	.align		4
.L_65:
        /*01f8*/ 	.word	index@(.nv.constant0._Z17compute_ion_matchPiS_iS_S_PfS0_S_S_iS0_S_lS_S_S0_S0_S_PlS_)
        /*01fc*/ 	.short	0x0380
        /*01fe*/ 	.short	0x00a0


	//----- nvinfo : EIATTR_SW_WAR
	.align		4
.L_66:
        /*0200*/ 	.byte	0x04, 0x36
        /*0202*/ 	.short	(.L_68 - .L_67)
.L_67:
        /*0204*/ 	.word	0x00000008
.L_68:


//--------------------- .nv.callgraph             --------------------------
	.section	.nv.callgraph,"",@"SHT_CUDA_CALLGRAPH"
	.align	4
	.sectionentsize	8
	.align		4
        /*0000*/ 	.word	0x00000000
	.align		4
        /*0004*/ 	.word	0xffffffff
	.align		4
        /*0008*/ 	.word	index@(_Z17compute_ion_matchPiS_iS_S_PfS0_S_S_iS0_S_lS_S_S0_S0_S_PlS_)
	.align		4
        /*000c*/ 	.word	index@(vprintf)
	.align		4
        /*0010*/ 	.word	0x00000000
	.align		4
        /*0014*/ 	.word	0xfffffffe
	.align		4
        /*0018*/ 	.word	0x00000000
	.align		4
        /*001c*/ 	.word	0xfffffffd
	.align		4
        /*0020*/ 	.word	0x00000000
	.align		4
        /*0024*/ 	.word	0xfffffffc


//--------------------- .nv.constant4             --------------------------
	.section	.nv.constant4,"a",@progbits
	.align	8
	.align		8
.nv.constant4:
        /*0000*/ 	.dword	vprintf
	.align		8
        /*0008*/ 	.dword	$str
	.align		8
        /*0010*/ 	.dword	__cudart_i2opi_d
	.align		8
        /*0018*/ 	.dword	__cudart_sin_cos_coeffs


//--------------------- .text._Z17compute_ion_matchPiS_iS_S_PfS0_S_S_iS0_S_lS_S_S0_S0_S_PlS_ --------------------------
	.section	.text._Z17compute_ion_matchPiS_iS_S_PfS0_S_S_iS0_S_lS_S_S0_S0_S_PlS_,"ax",@progbits
	.align	128
        .global         _Z17compute_ion_matchPiS_iS_S_PfS0_S_S_iS0_S_lS_S_S0_S0_S_PlS_
        .type           _Z17compute_ion_matchPiS_iS_S_PfS0_S_S_iS0_S_lS_S_S0_S0_S_PlS_,@function
        .size           _Z17compute_ion_matchPiS_iS_S_PfS0_S_S_iS0_S_lS_S_S0_S0_S_PlS_,(.L_x_258 - _Z17compute_ion_matchPiS_iS_S_PfS0_S_S_iS0_S_lS_S_S0_S0_S_PlS_)
        .other          _Z17compute_ion_matchPiS_iS_S_PfS0_S_S_iS0_S_lS_S_S0_S0_S_PlS_,@"STO_CUDA_ENTRY STV_DEFAULT"
_Z17compute_ion_matchPiS_iS_S_PfS0_S_S_iS0_S_lS_S_S0_S0_S_PlS_:
.text._Z17compute_ion_matchPiS_iS_S_PfS0_S_S_iS0_S_lS_S_S0_S0_S_PlS_:
[----:B------:R-:W0:Y:S01]  /*0000*/  LDC R1, c[0x0][0x37c] ;  /* 0x0000df00ff017b82 */ /* 0x000e220000000800 */
[----:B------:R-:W1:Y:S01]  /*0010*/  S2R R33, SR_CTAID.X ;  /* 0x0000000000217919 */ /* 0x000e620000002500 */
[----:B------:R-:W2:Y:S01]  /*0020*/  LDCU UR5, c[0x0][0x2fc] ;  /* 0x00005f80ff0577ac */ /* 0x000ea20008000800 */
[----:B0-----:R-:W-:Y:S01]  /*0030*/  VIADD R1, R1, 0xffffffc0 ;  /* 0xffffffc001017836 */ /* 0x001fe20000000000 */
[----:B------:R-:W1:Y:S01]  /*0040*/  S2R R0, SR_TID.X ;  /* 0x0000000000007919 */ /* 0x000e620000002100 */
[----:B------:R-:W1:Y:S01]  /*0050*/  LDCU UR6, c[0x0][0x360] ;  /* 0x00006c00ff0677ac */ /* 0x000e620008000800 */
[----:B------:R-:W0:Y:S01]  /*0060*/  LDCU UR7, c[0x0][0x390] ;  /* 0x00007200ff0777ac */ /* 0x000e220008000800 */
[----:B------:R-:W3:Y:S02]  /*0070*/  LDCU UR4, c[0x0][0x2f8] ;  /* 0x00005f00ff0477ac */ /* 0x000ee40008000800 */
[----:B---3--:R-:W-:Y:S01]  /*0080*/  IADD3 R16, P1, PT, R1, UR4, RZ ;  /* 0x0000000401107c10 */ /* 0x008fe2000ff3e0ff */
[----:B-1----:R-:W-:-:S04]  /*0090*/  IMAD R33, R33, UR6, R0 ;  /* 0x0000000621217c24 */ /* 0x002fc8000f8e0200 */
[----:B--2---:R-:W-:Y:S01]  /*00a0*/  IMAD.X R2, RZ, RZ, UR5, P1 ;  /* 0x00000005ff027e24 */ /* 0x004fe200088e06ff */
[----:B0-----:R-:W-:-:S13]  /*00b0*/  ISETP.GE.AND P0, PT, R33, UR7, PT ;  /* 0x0000000721007c0c */ /* 0x001fda000bf06270 */
[----:B------:R-:W-:Y:S05]  /*00c0*/  @P0 EXIT ;  /* 0x000000000000094d */ /* 0x000fea0003800000 */
[----:B------:R-:W0:Y:S01]  /*00d0*/  LDC.64 R26, c[0x0][0x388] ;  /* 0x0000e200ff1a7b82 */ /* 0x000e220000000a00 */
[----:B------:R-:W1:Y:S01]  /*00e0*/  LDCU.64 UR36, c[0x0][0x358] ;  /* 0x00006b00ff2477ac */ /* 0x000e620008000a00 */
[----:B------:R-:W2:Y:S06]  /*00f0*/  LDCU.64 UR38, c[0x0][0x3d0] ;  /* 0x00007a00ff2677ac */ /* 0x000eac0008000a00 */
[----:B------:R-:W3:Y:S01]  /*0100*/  LDC.64 R22, c[0x0][0x3e8] ;  /* 0x0000fa00ff167b82 */ /* 0x000ee20000000a00 */
[----:B------:R-:W4:Y:S01]  /*0110*/  LDCU.64 UR40, c[0x0][0x3d0] ;  /* 0x00007a00ff2877ac */ /* 0x000f220008000a00 */
[----:B------:R-:W0:Y:S06]  /*0120*/  LDCU.64 UR42, c[0x0][0x3f8] ;  /* 0x00007f00ff2a77ac */ /* 0x000e2c0008000a00 */
[----:B------:R-:W5:Y:S01]  /*0130*/  LDC.64 R18, c[0x0][0x3d8] ;  /* 0x0000f600ff127b82 */ /* 0x000f620000000a00 */
[----:B------:R-:W0:Y:S01]  /*0140*/  LDCU.64 UR44, c[0x0][0x3f8] ;  /* 0x00007f00ff2c77ac */ /* 0x000e220008000a00 */
[----:B------:R-:W0:Y:S02]  /*0150*/  LDCU.64 UR46, c[0x0][0x3f0] ;  /* 0x00007e00ff2e77ac */ /* 0x000e240008000a00 */
[C---:B0-----:R-:W-:Y:S01]  /*0160*/  IMAD.WIDE R26, R33.reuse, 0x4, R26 ;  /* 0x00000004211a7825 */ /* 0x041fe200078e021a */
[----:B------:R-:W0:Y:S04]  /*0170*/  LDCU.64 UR48, c[0x0][0x3f0] ;  /* 0x00007e00ff3077ac */ /* 0x000e280008000a00 */
[----:B-1----:R-:W2:Y:S04]  /*0180*/  LDG.E R30, desc[UR36][R26.64] ;  /* 0x000000241a1e7981 */ /* 0x002ea8000c1e1900 */
[----:B------:R-:W2:Y:S01]  /*0190*/  LDG.E R31, desc[UR36][R26.64+0x4] ;  /* 0x000004241a1f7981 */ /* 0x000ea2000c1e1900 */
[----:B------:R-:W-:Y:S01]  /*01a0*/  BSSY.RECONVERGENT B9, `(.L_x_0) ;  /* 0x000011a000097945 */ /* 0x000fe20003800200 */
[----:B---3--:R-:W-:-:S04]  /*01b0*/  IMAD.WIDE R22, R33, 0x4, R22 ;  /* 0x0000000421167825 */ /* 0x008fc800078e0216 */
[----:B-----5:R-:W-:Y:S01]  /*01c0*/  IMAD.WIDE R18, R33, 0x4, R18 ;  /* 0x0000000421127825 */ /* 0x020fe200078e0212 */
[----:B--2---:R-:W-:-:S13]  /*01d0*/  ISETP.GE.AND P0, PT, R30, R31, PT ;  /* 0x0000001f1e00720c */ /* 0x004fda0003f06270 */
[----:B0---4-:R-:W-:Y:S05]  /*01e0*/  @P0 BRA `(.L_x_1) ;  /* 0x0000001000540947 */ /* 0x011fea0003800000 */
.L_x_37:
[----:B01234-:R-:W0:Y:S01]  /*01f0*/  LDC.64 R4, c[0x0][0x380] ;  /* 0x0000e000ff047b82 */ /* 0x01fe220000000a00 */
[----:B------:R-:W1:Y:S01]  /*0200*/  LDCU UR4, c[0x0][0x3c8] ;  /* 0x00007900ff0477ac */ /* 0x000e620008000800 */
[----:B0-----:R-:W-:-:S05]  /*0210*/  IMAD.WIDE R4, R30, 0x4, R4 ;  /* 0x000000041e047825 */ /* 0x001fca00078e0204 */
[----:B------:R-:W1:Y:S01]  /*0220*/  LDG.E R0, desc[UR36][R4.64] ;  /* 0x0000002404007981 */ /* 0x000e62000c1e1900 */
[----:B------:R-:W-:Y:S01]  /*0230*/  VIADD R30, R30, 0x1 ;  /* 0x000000011e1e7836 */ /* 0x000fe20000000000 */
[----:B------:R-:W-:Y:S04]  /*0240*/  BSSY.RECONVERGENT B8, `(.L_x_2) ;  /* 0x000010d000087945 */ /* 0x000fe80003800200 */
[----:B------:R-:W-:-:S04]  /*0250*/  ISETP.NE.AND P1, PT, R30, R31, PT ;  /* 0x0000001f1e00720c */ /* 0x000fc80003f25270 */
[----:B------:R-:W-:Y:S02]  /*0260*/  P2R R34, PR, RZ, 0x2 ;  /* 0x00000002ff227803 */ /* 0x000fe40000000000 */
[----:B-1----:R-:W-:-:S13]  /*0270*/  ISETP.GE.AND P0, PT, R0, UR4, PT ;  /* 0x0000000400007c0c */ /* 0x002fda000bf06270 */
[----:B------:R-:W-:Y:S05]  /*0280*/  @P0 BRA `(.L_x_3) ;  /* 0x0000001000200947 */ /* 0x000fea0003800000 */
[----:B------:R-:W0:Y:S01]  /*0290*/  I2F.F64 R4, R0 ;  /* 0x0000000000047312 */ /* 0x000e220000201c00 */
[----:B------:R-:W-:Y:S01]  /*02a0*/  UMOV UR4, 0x88e368f1 ;  /* 0x88e368f100047882 */ /* 0x000fe20000000000 */
[----:B------:R-:W-:Y:S02]  /*02b0*/  UMOV UR5, 0x3ef4f8b5 ;  /* 0x3ef4f8b500057882 */ /* 0x000fe40000000000 */
[C-C-:B0-----:R-:W-:Y:S02]  /*02c0*/  DFMA R6, R4.reuse, -UR4, R4.reuse ;  /* 0x8000000404067c2b */ /* 0x141fe40008000004 */
[----:B------:R-:W-:-:S04]  /*02d0*/  DFMA R4, R4, UR4, R4 ;  /* 0x0000000404047c2b */ /* 0x000fc80008000004 */
[----:B------:R-:W-:Y:S08]  /*02e0*/  F2I.F64.FLOOR R28, R6 ;  /* 0x00000006001c7311 */ /* 0x000ff00000305100 */
[----:B------:R-:W0:Y:S02]  /*02f0*/  F2I.F64.CEIL R29, R4 ;  /* 0x00000004001d7311 */ /* 0x000e240000309100 */
[----:B0-----:R-:W-:-:S13]  /*0300*/  ISETP.GT.AND P0, PT, R28, R29, PT ;  /* 0x0000001d1c00720c */ /* 0x001fda0003f04270 */
[----:B------:R-:W-:Y:S05]  /*0310*/  @P0 BRA `(.L_x_3) ;  /* 0x0000000c00fc0947 */ /* 0x000fea0003800000 */
.L_x_36:
[----:B01234-:R-:W0:Y:S02]  /*0320*/  LDC.64 R4, c[0x0][0x3c0] ;  /* 0x0000f000ff047b82 */ /* 0x01fe240000000a00 */
[----:B0-----:R-:W-:-:S05]  /*0330*/  IMAD.WIDE R4, R28, 0x4, R4 ;  /* 0x000000041c047825 */ /* 0x001fca00078e0204 */
[----:B------:R-:W2:Y:S04]  /*0340*/  LDG.E R38, desc[UR36][R4.64] ;  /* 0x0000002404267981 */ /* 0x000ea8000c1e1900 */
[----:B------:R-:W2:Y:S01]  /*0350*/  LDG.E R17, desc[UR36][R4.64+0x4] ;  /* 0x0000042404117981 */ /* 0x000ea2000c1e1900 */
[C---:B------:R-:W-:Y:S01]  /*0360*/  ISETP.NE.AND P1, PT, R28.reuse, R29, PT ;  /* 0x0000001d1c00720c */ /* 0x040fe20003f25270 */
[----:B------:R-:W-:Y:S01]  /*0370*/  BSSY.RECONVERGENT B7, `(.L_x_4) ;  /* 0x00000f7000077945 */ /* 0x000fe20003800200 */
[----:B------:R-:W-:Y:S02]  /*0380*/  VIADD R28, R28, 0x1 ;  /* 0x000000011c1c7836 */ /* 0x000fe40000000000 */
[----:B------:R-:W-:Y:S02]  /*0390*/  P2R R32, PR, RZ, 0x2 ;  /* 0x00000002ff207803 */ /* 0x000fe40000000000 */
[----:B--2---:R-:W-:-:S13]  /*03a0*/  ISETP.GE.AND P0, PT, R38, R17, PT ;  /* 0x000000112600720c */ /* 0x004fda0003f06270 */
[----:B------:R-:W-:Y:S05]  /*03b0*/  @P0 BRA `(.L_x_5) ;  /* 0x0000000c00c80947 */ /* 0x000fea0003800000 */
[--C-:B------:R-:W-:Y:S01]  /*03c0*/  IMAD.IADD R35, R17, 0x1, -R38.reuse ;  /* 0x0000000111237824 */ /* 0x100fe200078e0a26 */
[----:B------:R-:W-:Y:S01]  /*03d0*/  BSSY.RECONVERGENT B6, `(.L_x_6) ;  /* 0x000006a000067945 */ /* 0x000fe20003800200 */
[----:B------:R-:W-:-:S03]  /*03e0*/  IMAD.MOV.U32 R36, RZ, RZ, R38 ;  /* 0x000000ffff247224 */ /* 0x000fc600078e0026 */
[----:B------:R-:W-:-:S13]  /*03f0*/  LOP3.LUT P0, R35, R35, 0x3, RZ, 0xc0, !PT ;  /* 0x0000000323237812 */ /* 0x000fda000780c0ff */
[----:B------:R-:W-:Y:S05]  /*0400*/  @!P0 BRA `(.L_x_7) ;  /* 0x0000000400988947 */ /* 0x000fea0003800000 */
[----:B------:R-:W0:Y:S01]  /*0410*/  LDC.64 R24, c[0x0][0x3b8] ;  /* 0x0000ee00ff187b82 */ /* 0x000e220000000a00 */
[----:B------:R-:W2:Y:S01]  /*0420*/  LDG.E R0, desc[UR36][R22.64] ;  /* 0x0000002416007981 */ /* 0x000ea2000c1e1900 */
[----:B0-----:R-:W-:-:S05]  /*0430*/  IMAD.WIDE R24, R38, 0x4, R24 ;  /* 0x0000000426187825 */ /* 0x001fca00078e0218 */
[----:B------:R-:W2:Y:S01]  /*0440*/  LDG.E R9, desc[UR36][R24.64] ;  /* 0x0000002418097981 */ /* 0x000ea2000c1e1900 */
[----:B------:R-:W-:Y:S01]  /*0450*/  BSSY.RECONVERGENT B10, `(.L_x_8) ;  /* 0x000001c0000a7945 */ /* 0x000fe20003800200 */
[----:B--2---:R-:W-:-:S13]  /*0460*/  ISETP.GT.AND P0, PT, R9, R0, PT ;  /* 0x000000000900720c */ /* 0x004fda0003f04270 */
[----:B------:R-:W-:Y:S05]  /*0470*/  @P0 BRA `(.L_x_9) ;  /* 0x0000000000640947 */ /* 0x000fea0003800000 */
[----:B------:R-:W2:Y:S01]  /*0480*/  LDG.E R8, desc[UR36][R18.64] ;  /* 0x0000002412087981 */ /* 0x000ea2000c1e1900 */
[----:B------:R-:W0:Y:S01]  /*0490*/  LDCU.64 UR4, c[0x0][0x3e0] ;  /* 0x00007c00ff0477ac */ /* 0x000e220008000a00 */
[----:B--2---:R-:W-:-:S05]  /*04a0*/  IMAD.IADD R12, R9, 0x1, R8 ;  /* 0x00000001090c7824 */ /* 0x004fca00078e0208 */
[----:B0-----:R-:W-:Y:S02]  /*04b0*/  ISETP.GE.U32.AND P0, PT, R12, UR4, PT ;  /* 0x000000040c007c0c */ /* 0x001fe4000bf06070 */
[----:B------:R-:W-:-:S04]  /*04c0*/  SHF.R.S32.HI R13, RZ, 0x1f, R12 ;  /* 0x0000001fff0d7819 */ /* 0x000fc8000001140c */
[----:B------:R-:W-:-:S13]  /*04d0*/  ISETP.GE.AND.EX P0, PT, R13, UR5, PT, P0 ;  /* 0x000000050d007c0c */ /* 0x000fda000bf06300 */
[----:B------:R-:W-:Y:S05]  /*04e0*/  @!P0 BRA `(.L_x_10) ;  /* 0x0000000000308947 */ /* 0x000fea0003800000 */
[----:B------:R-:W-:Y:S01]  /*04f0*/  MOV R0, 0x0 ;  /* 0x0000000000007802 */ /* 0x000fe20000000f00 */
[----:B------:R0:W-:Y:S01]  /*0500*/  STL.64 [R1], R8 ;  /* 0x0000000801007387 */ /* 0x0001e20000100a00 */
[----:B------:R-:W1:Y:S01]  /*0510*/  LDCU.64 UR4, c[0x4][0x8] ;  /* 0x01000100ff0477ac */ /* 0x000e620008000a00 */
[----:B------:R-:W-:Y:S01]  /*0520*/  IMAD.MOV.U32 R6, RZ, RZ, R16 ;  /* 0x000000ffff067224 */ /* 0x000fe200078e0010 */
[----:B------:R0:W2:Y:S01]  /*0530*/  LDC.64 R10, c[0x4][R0] ;  /* 0x01000000000a7b82 */ /* 0x0000a20000000a00 */
[----:B------:R0:W-:Y:S01]  /*0540*/  STL.64 [R1+0x8], R12 ;  /* 0x0000080c01007387 */ /* 0x0001e20000100a00 */
[----:B------:R-:W-:Y:S02]  /*0550*/  IMAD.MOV.U32 R7, RZ, RZ, R2 ;  /* 0x000000ffff077224 */ /* 0x000fe400078e0002 */
[----:B-1----:R-:W-:Y:S02]  /*0560*/  IMAD.U32 R4, RZ, RZ, UR4 ;  /* 0x00000004ff047e24 */ /* 0x002fe4000f8e00ff */
[----:B0-----:R-:W-:-:S07]  /*0570*/  IMAD.U32 R5, RZ, RZ, UR5 ;  /* 0x00000005ff057e24 */ /* 0x001fce000f8e00ff */
[----:B------:R-:W-:-:S07]  /*0580*/  LEPC R20, `(.L_x_11) ;  /* 0x000000001014794e */ /* 0x000fce0000000000 */
[----:B--2---:R-:W-:Y:S05]  /*0590*/  CALL.ABS.NOINC R10 ;  /* 0x000000000a007343 */ /* 0x004fea0003c00000 */
.L_x_11:
[----:B------:R-:W-:Y:S05]  /*05a0*/  BRA `(.L_x_9) ;  /* 0x0000000000187947 */ /* 0x000fea0003800000 */
.L_x_10:
[----:B------:R-:W0:Y:S02]  /*05b0*/  LDCU.64 UR4, c[0x0][0x3d0] ;  /* 0x00007a00ff0477ac */ /* 0x000e240008000a00 */
[----:B0-----:R-:W-:-:S04]  /*05c0*/  LEA R4, P0, R12, UR4, 0x2 ;  /* 0x000000040c047c11 */ /* 0x001fc8000f8010ff */
[----:B------:R-:W-:-:S05]  /*05d0*/  LEA.HI.X R5, R12, UR5, R13, 0x2, P0 ;  /* 0x000000050c057c11 */ /* 0x000fca00080f140d */
[----:B------:R-:W2:Y:S02]  /*05e0*/  LDG.E R0, desc[UR36][R4.64] ;  /* 0x0000002404007981 */ /* 0x000ea4000c1e1900 */
[----:B--2---:R-:W-:-:S05]  /*05f0*/  FADD R3, R0, 1 ;  /* 0x3f80000000037421 */ /* 0x004fca0000000000 */
[----:B------:R0:W-:Y:S02]  /*0600*/  STG.E desc[UR36][R4.64], R3 ;  /* 0x0000000304007986 */ /* 0x0001e4000c101924 */
.L_x_9:
[----:B------:R-:W-:Y:S05]  /*0610*/  BSYNC.RECONVERGENT B10 ;  /* 0x00000000000a7941 */ /* 0x000fea0003800200 */
.L_x_8:
[----:B------:R-:W-:Y:S01]  /*0620*/  ISETP.NE.AND P0, PT, R35, 0x1, PT ;  /* 0x000000012300780c */ /* 0x000fe20003f05270 */
[----:B------:R-:W-:-:S12]  /*0630*/  VIADD R36, R38, 0x1 ;  /* 0x0000000126247836 */ /* 0x000fd80000000000 */
[----:B------:R-:W-:Y:S05]  /*0640*/  @!P0 BRA `(.L_x_7) ;  /* 0x0000000400088947 */ /* 0x000fea0003800000 */
[----:B------:R-:W2:Y:S04]  /*0650*/  LDG.E R0, desc[UR36][R22.64] ;  /* 0x0000002416007981 */ /* 0x000ea8000c1e1900 */
[----:B------:R-:W2:Y:S01]  /*0660*/  LDG.E R9, desc[UR36][R24.64+0x4] ;  /* 0x0000042418097981 */ /* 0x000ea2000c1e1900 */
[----:B------:R-:W-:Y:S01]  /*0670*/  BSSY.RECONVERGENT B10, `(.L_x_12) ;  /* 0x000001c0000a7945 */ /* 0x000fe20003800200 */
[----:B--2---:R-:W-:-:S13]  /*0680*/  ISETP.GT.AND P0, PT, R9, R0, PT ;  /* 0x000000000900720c */ /* 0x004fda0003f04270 */
[----:B------:R-:W-:Y:S05]  /*0690*/  @P0 BRA `(.L_x_13) ;  /* 0x0000000000640947 */ /* 0x000fea0003800000 */
[----:B------:R-:W2:Y:S01]  /*06a0*/  LDG.E R8, desc[UR36][R18.64] ;  /* 0x0000002412087981 */ /* 0x000ea2000c1e1900 */
[----:B------:R-:W1:Y:S01]  /*06b0*/  LDCU.64 UR4, c[0x0][0x3e0] ;  /* 0x00007c00ff0477ac */ /* 0x000e620008000a00 */
[----:B--2---:R-:W-:-:S05]  /*06c0*/  IMAD.IADD R10, R9, 0x1, R8 ;  /* 0x00000001090a7824 */ /* 0x004fca00078e0208 */
[----:B-1----:R-:W-:Y:S02]  /*06d0*/  ISETP.GE.U32.AND P0, PT, R10, UR4, PT ;  /* 0x000000040a007c0c */ /* 0x002fe4000bf06070 */
[----:B------:R-:W-:-:S04]  /*06e0*/  SHF.R.S32.HI R11, RZ, 0x1f, R10 ;  /* 0x0000001fff0b7819 */ /* 0x000fc8000001140a */
[----:B------:R-:W-:-:S13]  /*06f0*/  ISETP.GE.AND.EX P0, PT, R11, UR5, PT, P0 ;  /* 0x000000050b007c0c */ /* 0x000fda000bf06300 */
[----:B------:R-:W-:Y:S05]  /*0700*/  @!P0 BRA `(.L_x_14) ;  /* 0x0000000000308947 */ /* 0x000fea0003800000 */
[----:B------:R-:W-:Y:S01]  /*0710*/  MOV R0, 0x0 ;  /* 0x0000000000007802 */ /* 0x000fe20000000f00 */
[----:B------:R1:W-:Y:S01]  /*0720*/  STL.64 [R1], R8 ;  /* 0x0000000801007387 */ /* 0x0003e20000100a00 */
[----:B------:R-:W0:Y:S01]  /*0730*/  LDCU.64 UR4, c[0x4][0x8] ;  /* 0x01000100ff0477ac */ /* 0x000e220008000a00 */
[----:B------:R-:W-:Y:S01]  /*0740*/  IMAD.MOV.U32 R6, RZ, RZ, R16 ;  /* 0x000000ffff067224 */ /* 0x000fe200078e0010 */
[----:B------:R1:W2:Y:S01]  /*0750*/  LDC.64 R12, c[0x4][R0] ;  /* 0x01000000000c7b82 */ /* 0x0002a20000000a00 */
[----:B------:R1:W-:Y:S01]  /*0760*/  STL.64 [R1+0x8], R10 ;  /* 0x0000080a01007387 */ /* 0x0003e20000100a00 */
[----:B------:R-:W-:Y:S02]  /*0770*/  IMAD.MOV.U32 R7, RZ, RZ, R2 ;  /* 0x000000ffff077224 */ /* 0x000fe400078e0002 */
[----:B0-----:R-:W-:Y:S02]  /*0780*/  IMAD.U32 R4, RZ, RZ, UR4 ;  /* 0x00000004ff047e24 */ /* 0x001fe4000f8e00ff */
[----:B-1----:R-:W-:-:S07]  /*0790*/  IMAD.U32 R5, RZ, RZ, UR5 ;  /* 0x00000005ff057e24 */ /* 0x002fce000f8e00ff */
[----:B------:R-:W-:-:S07]  /*07a0*/  LEPC R20, `(.L_x_15) ;  /* 0x000000001014794e */ /* 0x000fce0000000000 */
[----:B--2---:R-:W-:Y:S05]  /*07b0*/  CALL.ABS.NOINC R12 ;  /* 0x000000000c007343 */ /* 0x004fea0003c00000 */
.L_x_15:
[----:B------:R-:W-:Y:S05]  /*07c0*/  BRA `(.L_x_13) ;  /* 0x0000000000187947 */ /* 0x000fea0003800000 */
.L_x_14:
[----:B------:R-:W0:Y:S02]  /*07d0*/  LDCU.64 UR4, c[0x0][0x3d0] ;  /* 0x00007a00ff0477ac */ /* 0x000e240008000a00 */
[----:B0-----:R-:W-:-:S04]  /*07e0*/  LEA R4, P0, R10, UR4, 0x2 ;  /* 0x000000040a047c11 */ /* 0x001fc8000f8010ff */
[----:B------:R-:W-:-:S05]  /*07f0*/  LEA.HI.X R5, R10, UR5, R11, 0x2, P0 ;  /* 0x000000050a057c11 */ /* 0x000fca00080f140b */
[----:B------:R-:W2:Y:S02]  /*0800*/  LDG.E R0, desc[UR36][R4.64] ;  /* 0x0000002404007981 */ /* 0x000ea4000c1e1900 */
[----:B--2---:R-:W-:-:S05]  /*0810*/  FADD R3, R0, 1 ;  /* 0x3f80000000037421 */ /* 0x004fca0000000000 */
[----:B------:R1:W-:Y:S02]  /*0820*/  STG.E desc[UR36][R4.64], R3 ;  /* 0x0000000304007986 */ /* 0x0003e4000c101924 */
.L_x_13:
[----:B------:R-:W-:Y:S05]  /*0830*/  BSYNC.RECONVERGENT B10 ;  /* 0x00000000000a7941 */ /* 0x000fea0003800200 */
.L_x_12:
        /* <DEDUP_REMOVED lines=9> */
[----:B------:R-:W3:Y:S01]  /*08d0*/  LDCU.64 UR4, c[0x0][0x3e0] ;  /* 0x00007c00ff0477ac */ /* 0x000ee20008000a00 */
[----:B--2---:R-:W-:-:S05]  /*08e0*/  IMAD.IADD R8, R25, 0x1, R24 ;  /* 0x0000000119087824 */ /* 0x004fca00078e0218 */
[----:B---3--:R-:W-:Y:S02]  /*08f0*/  ISETP.GE.U32.AND P0, PT, R8, UR4, PT ;  /* 0x0000000408007c0c */ /* 0x008fe4000bf06070 */
[----:B------:R-:W-:-:S04]  /*0900*/  SHF.R.S32.HI R9, RZ, 0x1f, R8 ;  /* 0x0000001fff097819 */ /* 0x000fc80000011408 */
[----:B------:R-:W-:-:S13]  /*0910*/  ISETP.GE.AND.EX P0, PT, R9, UR5, PT, P0 ;  /* 0x0000000509007c0c */ /* 0x000fda000bf06300 */
[----:B------:R-:W-:Y:S05]  /*0920*/  @!P0 BRA `(.L_x_18) ;  /* 0x0000000000308947 */ /* 0x000fea0003800000 */
[----:B------:R-:W-:Y:S01]  /*0930*/  MOV R0, 0x0 ;  /* 0x0000000000007802 */ /* 0x000fe20000000f00 */
[----:B------:R2:W-:Y:S01]  /*0940*/  STL.64 [R1], R24 ;  /* 0x0000001801007387 */ /* 0x0005e20000100a00 */
[----:B------:R-:W0:Y:S01]  /*0950*/  LDCU.64 UR4, c[0x4][0x8] ;  /* 0x01000100ff0477ac */ /* 0x000e220008000a00 */
[----:B------:R-:W-:Y:S01]  /*0960*/  IMAD.MOV.U32 R6, RZ, RZ, R16 ;  /* 0x000000ffff067224 */ /* 0x000fe200078e0010 */
[----:B------:R2:W3:Y:S01]  /*0970*/  LDC.64 R10, c[0x4][R0] ;  /* 0x01000000000a7b82 */ /* 0x0004e20000000a00 */
[----:B------:R2:W-:Y:S01]  /*0980*/  STL.64 [R1+0x8], R8 ;  /* 0x0000080801007387 */ /* 0x0005e20000100a00 */
[----:B------:R-:W-:Y:S02]  /*0990*/  IMAD.MOV.U32 R7, RZ, RZ, R2 ;  /* 0x000000ffff077224 */ /* 0x000fe400078e0002 */
[----:B01----:R-:W-:Y:S02]  /*09a0*/  IMAD.U32 R4, RZ, RZ, UR4 ;  /* 0x00000004ff047e24 */ /* 0x003fe4000f8e00ff */
[----:B--2---:R-:W-:-:S07]  /*09b0*/  IMAD.U32 R5, RZ, RZ, UR5 ;  /* 0x00000005ff057e24 */ /* 0x004fce000f8e00ff */
[----:B------:R-:W-:-:S07]  /*09c0*/  LEPC R20, `(.L_x_19) ;  /* 0x000000001014794e */ /* 0x000fce0000000000 */
[----:B---3--:R-:W-:Y:S05]  /*09d0*/  CALL.ABS.NOINC R10 ;  /* 0x000000000a007343 */ /* 0x008fea0003c00000 */
.L_x_19:
[----:B------:R-:W-:Y:S05]  /*09e0*/  BRA `(.L_x_17) ;  /* 0x0000000000187947 */ /* 0x000fea0003800000 */
.L_x_18:
[----:B------:R-:W0:Y:S02]  /*09f0*/  LDCU.64 UR4, c[0x0][0x3d0] ;  /* 0x00007a00ff0477ac */ /* 0x000e240008000a00 */
[----:B01----:R-:W-:-:S04]  /*0a00*/  LEA R4, P0, R8, UR4, 0x2 ;  /* 0x0000000408047c11 */ /* 0x003fc8000f8010ff */
[----:B------:R-:W-:-:S05]  /*0a10*/  LEA.HI.X R5, R8, UR5, R9, 0x2, P0 ;  /* 0x0000000508057c11 */ /* 0x000fca00080f1409 */
[----:B------:R-:W2:Y:S02]  /*0a20*/  LDG.E R0, desc[UR36][R4.64] ;  /* 0x0000002404007981 */ /* 0x000ea4000c1e1900 */
[----:B--2---:R-:W-:-:S05]  /*0a30*/  FADD R3, R0, 1 ;  /* 0x3f80000000037421 */ /* 0x004fca0000000000 */
[----:B------:R2:W-:Y:S02]  /*0a40*/  STG.E desc[UR36][R4.64], R3 ;  /* 0x0000000304007986 */ /* 0x0005e4000c101924 */
.L_x_17:
[----:B------:R-:W-:Y:S05]  /*0a50*/  BSYNC.RECONVERGENT B10 ;  /* 0x00000000000a7941 */ /* 0x000fea0003800200 */
.L_x_16:
[----:B------:R-:W-:-:S07]  /*0a60*/  VIADD R36, R38, 0x3 ;  /* 0x0000000326247836 */ /* 0x000fce0000000000 */
.L_x_7:
[----:B------:R-:W-:Y:S05]  /*0a70*/  BSYNC.RECONVERGENT B6 ;  /* 0x0000000000067941 */ /* 0x000fea0003800200 */
.L_x_6:
[----:B------:R-:W-:-:S05]  /*0a80*/  IMAD.IADD R0, R38, 0x1, -R17 ;  /* 0x0000000126007824 */ /* 0x000fca00078e0a11 */
[----:B------:R-:W-:-:S13]  /*0a90*/  ISETP.GT.U32.AND P0, PT, R0, -0x4, PT ;  /* 0xfffffffc0000780c */ /* 0x000fda0003f04070 */
[----:B------:R-:W-:Y:S05]  /*0aa0*/  @P0 BRA `(.L_x_5) ;  /* 0x00000008000c0947 */ /* 0x000fea0003800000 */
.L_x_35:
[----:B---3--:R-:W3:Y:S01]  /*0ab0*/  LDC.64 R24, c[0x0][0x3b8] ;  /* 0x0000ee00ff187b82 */ /* 0x008ee20000000a00 */
[----:B----4-:R-:W4:Y:S01]  /*0ac0*/  LDG.E R0, desc[UR36][R22.64] ;  /* 0x0000002416007981 */ /* 0x010f22000c1e1900 */
[----:B---3--:R-:W-:-:S05]  /*0ad0*/  IMAD.WIDE R24, R36, 0x4, R24 ;  /* 0x0000000424187825 */ /* 0x008fca00078e0218 */
[----:B------:R-:W4:Y:S01]  /*0ae0*/  LDG.E R9, desc[UR36][R24.64] ;  /* 0x0000002418097981 */ /* 0x000f22000c1e1900 */
[----:B------:R-:W-:Y:S01]  /*0af0*/  VIADD R36, R36, 0x4 ;  /* 0x0000000424247836 */ /* 0x000fe20000000000 */
[----:B------:R-:W-:Y:S04]  /*0b00*/  BSSY.RECONVERGENT B6, `(.L_x_20) ;  /* 0x000001e000067945 */ /* 0x000fe80003800200 */
[----:B------:R-:W-:-:S04]  /*0b10*/  ISETP.NE.AND P1, PT, R36, R17, PT ;  /* 0x000000112400720c */ /* 0x000fc80003f25270 */
[----:B------:R-:W-:Y:S02]  /*0b20*/  P2R R35, PR, RZ, 0x2 ;  /* 0x00000002ff237803 */ /* 0x000fe40000000000 */
[----:B----4-:R-:W-:-:S13]  /*0b30*/  ISETP.GT.AND P0, PT, R9, R0, PT ;  /* 0x000000000900720c */ /* 0x010fda0003f04270 */
[----:B------:R-:W-:Y:S05]  /*0b40*/  @P0 BRA `(.L_x_21) ;  /* 0x0000000000640947 */ /* 0x000fea0003800000 */
[----:B------:R-:W3:Y:S01]  /*0b50*/  LDG.E R8, desc[UR36][R18.64] ;  /* 0x0000002412087981 */ /* 0x000ee2000c1e1900 */
[----:B------:R-:W4:Y:S01]  /*0b60*/  LDCU.64 UR4, c[0x0][0x3e0] ;  /* 0x00007c00ff0477ac */ /* 0x000f220008000a00 */
[----:B---3--:R-:W-:-:S05]  /*0b70*/  IMAD.IADD R10, R9, 0x1, R8 ;  /* 0x00000001090a7824 */ /* 0x008fca00078e0208 */
[----:B----4-:R-:W-:Y:S02]  /*0b80*/  ISETP.GE.U32.AND P0, PT, R10, UR4, PT ;  /* 0x000000040a007c0c */ /* 0x010fe4000bf06070 */
[----:B------:R-:W-:-:S04]  /*0b90*/  SHF.R.S32.HI R11, RZ, 0x1f, R10 ;  /* 0x0000001fff0b7819 */ /* 0x000fc8000001140a */
[----:B------:R-:W-:-:S13]  /*0ba0*/  ISETP.GE.AND.EX P0, PT, R11, UR5, PT, P0 ;  /* 0x000000050b007c0c */ /* 0x000fda000bf06300 */
[----:B------:R-:W-:Y:S05]  /*0bb0*/  @P0 BRA `(.L_x_22) ;  /* 0x00000000001c0947 */ /* 0x000fea0003800000 */
[----:B------:R-:W0:Y:S02]  /*0bc0*/  LDCU.64 UR4, c[0x0][0x3d0] ;  /* 0x00007a00ff0477ac */ /* 0x000e240008000a00 */
[----:B012---:R-:W-:-:S04]  /*0bd0*/  LEA R4, P0, R10, UR4, 0x2 ;  /* 0x000000040a047c11 */ /* 0x007fc8000f8010ff */
[----:B------:R-:W-:-:S05]  /*0be0*/  LEA.HI.X R5, R10, UR5, R11, 0x2, P0 ;  /* 0x000000050a057c11 */ /* 0x000fca00080f140b */
[----:B------:R-:W2:Y:S02]  /*0bf0*/  LDG.E R0, desc[UR36][R4.64] ;  /* 0x0000002404007981 */ /* 0x000ea4000c1e1900 */
[----:B--2---:R-:W-:-:S05]  /*0c00*/  FADD R3, R0, 1 ;  /* 0x3f80000000037421 */ /* 0x004fca0000000000 */
[----:B------:R3:W-:Y:S01]  /*0c10*/  STG.E desc[UR36][R4.64], R3 ;  /* 0x0000000304007986 */ /* 0x0007e2000c101924 */
[----:B------:R-:W-:Y:S05]  /*0c20*/  BRA `(.L_x_21) ;  /* 0x00000000002c7947 */ /* 0x000fea0003800000 */
.L_x_22:
[----:B------:R-:W-:Y:S01]  /*0c30*/  MOV R0, 0x0 ;  /* 0x0000000000007802 */ /* 0x000fe20000000f00 */
[----:B------:R3:W-:Y:S01]  /*0c40*/  STL.64 [R1], R8 ;  /* 0x0000000801007387 */ /* 0x0007e20000100a00 */
[----:B------:R-:W0:Y:S01]  /*0c50*/  LDCU.64 UR4, c[0x4][0x8] ;  /* 0x01000100ff0477ac */ /* 0x000e220008000a00 */
[----:B------:R-:W-:Y:S01]  /*0c60*/  IMAD.MOV.U32 R6, RZ, RZ, R16 ;  /* 0x000000ffff067224 */ /* 0x000fe200078e0010 */
[----:B------:R3:W4:Y:S01]  /*0c70*/  LDC.64 R12, c[0x4][R0] ;  /* 0x01000000000c7b82 */ /* 0x0007220000000a00 */
[----:B------:R3:W-:Y:S01]  /*0c80*/  STL.64 [R1+0x8], R10 ;  /* 0x0000080a01007387 */ /* 0x0007e20000100a00 */
[----:B------:R-:W-:Y:S02]  /*0c90*/  IMAD.MOV.U32 R7, RZ, RZ, R2 ;  /* 0x000000ffff077224 */ /* 0x000fe400078e0002 */
[----:B012---:R-:W-:Y:S02]  /*0ca0*/  IMAD.U32 R4, RZ, RZ, UR4 ;  /* 0x00000004ff047e24 */ /* 0x007fe4000f8e00ff */
[----:B---3--:R-:W-:-:S07]  /*0cb0*/  IMAD.U32 R5, RZ, RZ, UR5 ;  /* 0x00000005ff057e24 */ /* 0x008fce000f8e00ff */
[----:B------:R-:W-:-:S07]  /*0cc0*/  LEPC R20, `(.L_x_21) ;  /* 0x000000001014794e */ /* 0x000fce0000000000 */
[----:B----4-:R-:W-:Y:S05]  /*0cd0*/  CALL.ABS.NOINC R12 ;  /* 0x000000000c007343 */ /* 0x010fea0003c00000 */
.L_x_21:
[----:B------:R-:W-:Y:S05]  /*0ce0*/  BSYNC.RECONVERGENT B6 ;  /* 0x0000000000067941 */ /* 0x000fea0003800200 */
.L_x_20:
[----:B------:R-:W4:Y:S04]  /*0cf0*/  LDG.E R0, desc[UR36][R22.64] ;  /* 0x0000002416007981 */ /* 0x000f28000c1e1900 */
[----:B------:R-:W4:Y:S01]  /*0d00*/  LDG.E R9, desc[UR36][R24.64+0x4] ;  /* 0x0000042418097981 */ /* 0x000f22000c1e1900 */
[----:B------:R-:W-:Y:S01]  /*0d10*/  BSSY.RECONVERGENT B6, `(.L_x_23) ;  /* 0x000001c000067945 */ /* 0x000fe20003800200 */
[----:B----4-:R-:W-:-:S13]  /*0d20*/  ISETP.GT.AND P0, PT, R9, R0, PT ;  /* 0x000000000900720c */ /* 0x010fda0003f04270 */
[----:B------:R-:W-:Y:S05]  /*0d30*/  @P0 BRA `(.L_x_24) ;  /* 0x0000000000640947 */ /* 0x000fea0003800000 */
[----:B------:R-:W4:Y:S01]  /*0d40*/  LDG.E R8, desc[UR36][R18.64] ;  /* 0x0000002412087981 */ /* 0x000f22000c1e1900 */
[----:B------:R-:W5:Y:S01]  /*0d50*/  LDCU.64 UR4, c[0x0][0x3e0] ;  /* 0x00007c00ff0477ac */ /* 0x000f620008000a00 */
[----:B----4-:R-:W-:-:S05]  /*0d60*/  IMAD.IADD R10, R9, 0x1, R8 ;  /* 0x00000001090a7824 */ /* 0x010fca00078e0208 */
[----:B-----5:R-:W-:Y:S02]  /*0d70*/  ISETP.GE.U32.AND P0, PT, R10, UR4, PT ;  /* 0x000000040a007c0c */ /* 0x020fe4000bf06070 */
[----:B------:R-:W-:-:S04]  /*0d80*/  SHF.R.S32.HI R11, RZ, 0x1f, R10 ;  /* 0x0000001fff0b7819 */ /* 0x000fc8000001140a */
[----:B------:R-:W-:-:S13]  /*0d90*/  ISETP.GE.AND.EX P0, PT, R11, UR5, PT, P0 ;  /* 0x000000050b007c0c */ /* 0x000fda000bf06300 */
[----:B------:R-:W-:Y:S05]  /*0da0*/  @!P0 BRA `(.L_x_25) ;  /* 0x0000000000308947 */ /* 0x000fea0003800000 */
[----:B------:R-:W-:Y:S01]  /*0db0*/  MOV R0, 0x0 ;  /* 0x0000000000007802 */ /* 0x000fe20000000f00 */
[----:B------:R4:W-:Y:S01]  /*0dc0*/  STL.64 [R1], R8 ;  /* 0x0000000801007387 */ /* 0x0009e20000100a00 */
[----:B------:R-:W0:Y:S01]  /*0dd0*/  LDCU.64 UR4, c[0x4][0x8] ;  /* 0x01000100ff0477ac */ /* 0x000e220008000a00 */
[----:B------:R-:W-:Y:S01]  /*0de0*/  IMAD.MOV.U32 R6, RZ, RZ, R16 ;  /* 0x000000ffff067224 */ /* 0x000fe200078e0010 */
[----:B------:R4:W4:Y:S01]  /*0df0*/  LDC.64 R12, c[0x4][R0] ;  /* 0x01000000000c7b82 */ /* 0x0009220000000a00 */
[----:B------:R0:W-:Y:S01]  /*0e00*/  STL.64 [R1+0x8], R10 ;  /* 0x0000080a01007387 */ /* 0x0001e20000100a00 */
[----:B------:R-:W-:Y:S02]  /*0e10*/  IMAD.MOV.U32 R7, RZ, RZ, R2 ;  /* 0x000000ffff077224 */ /* 0x000fe400078e0002 */
[----:B0123--:R-:W-:Y:S02]  /*0e20*/  IMAD.U32 R4, RZ, RZ, UR4 ;  /* 0x00000004ff047e24 */ /* 0x00ffe4000f8e00ff */
[----:B------:R-:W-:-:S07]  /*0e30*/  IMAD.U32 R5, RZ, RZ, UR5 ;  /* 0x00000005ff057e24 */ /* 0x000fce000f8e00ff */
[----:B------:R-:W-:-:S07]  /*0e40*/  LEPC R20, `(.L_x_26) ;  /* 0x000000001014794e */ /* 0x000fce0000000000 */
[----:B----4-:R-:W-:Y:S05]  /*0e50*/  CALL.ABS.NOINC R12 ;  /* 0x000000000c007343 */ /* 0x010fea0003c00000 */
.L_x_26:
[----:B------:R-:W-:Y:S05]  /*0e60*/  BRA `(.L_x_24) ;  /* 0x0000000000187947 */ /* 0x000fea0003800000 */
.L_x_25:
[----:B------:R-:W0:Y:S02]  /*0e70*/  LDCU.64 UR4, c[0x0][0x3d0] ;  /* 0x00007a00ff0477ac */ /* 0x000e240008000a00 */
[----:B0123--:R-:W-:-:S04]  /*0e80*/  LEA R4, P0, R10, UR4, 0x2 ;  /* 0x000000040a047c11 */ /* 0x00ffc8000f8010ff */
[----:B------:R-:W-:-:S05]  /*0e90*/  LEA.HI.X R5, R10, UR5, R11, 0x2, P0 ;  /* 0x000000050a057c11 */ /* 0x000fca00080f140b */
[----:B------:R-:W2:Y:S02]  /*0ea0*/  LDG.E R0, desc[UR36][R4.64] ;  /* 0x0000002404007981 */ /* 0x000ea4000c1e1900 */
[----:B--2---:R-:W-:-:S05]  /*0eb0*/  FADD R3, R0, 1 ;  /* 0x3f80000000037421 */ /* 0x004fca0000000000 */
[----:B------:R4:W-:Y:S02]  /*0ec0*/  STG.E desc[UR36][R4.64], R3 ;  /* 0x0000000304007986 */ /* 0x0009e4000c101924 */
.L_x_24:
[----:B------:R-:W-:Y:S05]  /*0ed0*/  BSYNC.RECONVERGENT B6 ;  /* 0x0000000000067941 */ /* 0x000fea0003800200 */
.L_x_23:
[----:B------:R-:W5:Y:S04]  /*0ee0*/  LDG.E R0, desc[UR36][R22.64] ;  /* 0x0000002416007981 */ /* 0x000f68000c1e1900 */
[----:B------:R-:W5:Y:S01]  /*0ef0*/  LDG.E R9, desc[UR36][R24.64+0x8] ;  /* 0x0000082418097981 */ /* 0x000f62000c1e1900 */
[----:B------:R-:W-:Y:S01]  /*0f00*/  BSSY.RECONVERGENT B6, `(.L_x_27) ;  /* 0x000001c000067945 */ /* 0x000fe20003800200 */
[----:B-----5:R-:W-:-:S13]  /*0f10*/  ISETP.GT.AND P0, PT, R9, R0, PT ;  /* 0x000000000900720c */ /* 0x020fda0003f04270 */
[----:B------:R-:W-:Y:S05]  /*0f20*/  @P0 BRA `(.L_x_28) ;  /* 0x0000000000640947 */ /* 0x000fea0003800000 */
[----:B------:R-:W5:Y:S01]  /*0f30*/  LDG.E R8, desc[UR36][R18.64] ;  /* 0x0000002412087981 */ /* 0x000f62000c1e1900 */
[----:B------:R-:W0:Y:S01]  /*0f40*/  LDCU.64 UR4, c[0x0][0x3e0] ;  /* 0x00007c00ff0477ac */ /* 0x000e220008000a00 */
[----:B-----5:R-:W-:-:S05]  /*0f50*/  IMAD.IADD R10, R9, 0x1, R8 ;  /* 0x00000001090a7824 */ /* 0x020fca00078e0208 */
        /* <DEDUP_REMOVED lines=8> */
[----:B------:R0:W0:Y:S01]  /*0fe0*/  LDC.64 R12, c[0x4][R0] ;  /* 0x01000000000c7b82 */ /* 0x0000220000000a00 */
[----:B------:R0:W-:Y:S01]  /*0ff0*/  STL.64 [R1+0x8], R10 ;  /* 0x0000080a01007387 */ /* 0x0001e20000100a00 */
[----:B------:R-:W-:Y:S02]  /*1000*/  IMAD.MOV.U32 R7, RZ, RZ, R2 ;  /* 0x000000ffff077224 */ /* 0x000fe400078e0002 */
[----:B-1234-:R-:W-:Y:S02]  /*1010*/  IMAD.U32 R4, RZ, RZ, UR4 ;  /* 0x00000004ff047e24 */ /* 0x01efe4000f8e00ff */
[----:B------:R-:W-:-:S07]  /*1020*/  IMAD.U32 R5, RZ, RZ, UR5 ;  /* 0x00000005ff057e24 */ /* 0x000fce000f8e00ff */
[----:B------:R-:W-:-:S07]  /*1030*/  LEPC R20, `(.L_x_30) ;  /* 0x000000001014794e */ /* 0x000fce0000000000 */
[----:B0-----:R-:W-:Y:S05]  /*1040*/  CALL.ABS.NOINC R12 ;  /* 0x000000000c007343 */ /* 0x001fea0003c00000 */
.L_x_30:
[----:B------:R-:W-:Y:S05]  /*1050*/  BRA `(.L_x_28) ;  /* 0x0000000000187947 */ /* 0x000fea0003800000 */
.L_x_29:
[----:B------:R-:W1:Y:S02]  /*1060*/  LDCU.64 UR4, c[0x0][0x3d0] ;  /* 0x00007a00ff0477ac */ /* 0x000e640008000a00 */
[----:B-1234-:R-:W-:-:S04]  /*1070*/  LEA R4, P0, R10, UR4, 0x2 ;  /* 0x000000040a047c11 */ /* 0x01efc8000f8010ff */
[----:B------:R-:W-:-:S05]  /*1080*/  LEA.HI.X R5, R10, UR5, R11, 0x2, P0 ;  /* 0x000000050a057c11 */ /* 0x000fca00080f140b */
[----:B------:R-:W2:Y:S02]  /*1090*/  LDG.E R0, desc[UR36][R4.64] ;  /* 0x0000002404007981 */ /* 0x000ea4000c1e1900 */
[----:B--2---:R-:W-:-:S05]  /*10a0*/  FADD R3, R0, 1 ;  /* 0x3f80000000037421 */ /* 0x004fca0000000000 */
[----:B------:R0:W-:Y:S02]  /*10b0*/  STG.E desc[UR36][R4.64], R3 ;  /* 0x0000000304007986 */ /* 0x0001e4000c101924 */
.L_x_28:
[----:B------:R-:W-:Y:S05]  /*10c0*/  BSYNC.RECONVERGENT B6 ;  /* 0x0000000000067941 */ /* 0x000fea0003800200 */
.L_x_27:
        /* <DEDUP_REMOVED lines=23> */
.L_x_34:
[----:B------:R-:W-:Y:S05]  /*1240*/  BRA `(.L_x_32) ;  /* 0x0000000000187947 */ /* 0x000fea0003800000 */
.L_x_33:
[----:B------:R-:W1:Y:S02]  /*1250*/  LDCU.64 UR4, c[0x0][0x3d0] ;  /* 0x00007a00ff0477ac */ /* 0x000e640008000a00 */
[----:B-1234-:R-:W-:-:S04]  /*1260*/  LEA R4, P0, R8, UR4, 0x2 ;  /* 0x0000000408047c11 */ /* 0x01efc8000f8010ff */
[----:B------:R-:W-:-:S05]  /*1270*/  LEA.HI.X R5, R8, UR5, R9, 0x2, P0 ;  /* 0x0000000508057c11 */ /* 0x000fca00080f1409 */
[----:B------:R-:W2:Y:S02]  /*1280*/  LDG.E R0, desc[UR36][R4.64] ;  /* 0x0000002404007981 */ /* 0x000ea4000c1e1900 */
[----:B--2---:R-:W-:-:S05]  /*1290*/  FADD R3, R0, 1 ;  /* 0x3f80000000037421 */ /* 0x004fca0000000000 */
[----:B------:R0:W-:Y:S02]  /*12a0*/  STG.E desc[UR36][R4.64], R3 ;  /* 0x0000000304007986 */ /* 0x0001e4000c101924 */
.L_x_32:
[----:B------:R-:W-:Y:S05]  /*12b0*/  BSYNC.RECONVERGENT B6 ;  /* 0x0000000000067941 */ /* 0x000fea0003800200 */
.L_x_31:
[----:B------:R-:W-:-:S13]  /*12c0*/  ISETP.NE.AND P0, PT, R35, RZ, PT ;  /* 0x000000ff2300720c */ /* 0x000fda0003f05270 */
[----:B------:R-:W-:Y:S05]  /*12d0*/  @P0 BRA `(.L_x_35) ;  /* 0xfffffff400f40947 */ /* 0x000fea000383ffff */
.L_x_5:
[----:B------:R-:W-:Y:S05]  /*12e0*/  BSYNC.RECONVERGENT B7 ;  /* 0x0000000000077941 */ /* 0x000fea0003800200 */
.L_x_4:
[----:B------:R-:W-:-:S13]  /*12f0*/  ISETP.NE.AND P0, PT, R32, RZ, PT ;  /* 0x000000ff2000720c */ /* 0x000fda0003f05270 */
[----:B------:R-:W-:Y:S05]  /*1300*/  @P0 BRA `(.L_x_36) ;  /* 0xfffffff000040947 */ /* 0x000fea000383ffff */
.L_x_3:
[----:B------:R-:W-:Y:S05]  /*1310*/  BSYNC.RECONVERGENT B8 ;  /* 0x0000000000087941 */ /* 0x000fea0003800200 */
.L_x_2:
[----:B------:R-:W-:-:S13]  /*1320*/  ISETP.NE.AND P0, PT, R34, RZ, PT ;  /* 0x000000ff2200720c */ /* 0x000fda0003f05270 */
[----:B------:R-:W-:Y:S05]  /*1330*/  @P0 BRA `(.L_x_37) ;  /* 0xffffffec00ac0947 */ /* 0x000fea000383ffff */
.L_x_1:
[----:B------:R-:W-:Y:S05]  /*1340*/  BSYNC.RECONVERGENT B9 ;  /* 0x0000000000097941 */ /* 0x000fea0003800200 */
.L_x_0:
[----:B------:R-:W5:Y:S02]  /*1350*/  LDC.64 R28, c[0x0][0x3a0] ;  /* 0x0000e800ff1c7b82 */ /* 0x000f640000000a00 */
[----:B-----5:R-:W-:-:S05]  /*1360*/  IMAD.WIDE R28, R33, 0x4, R28 ;  /* 0x00000004211c7825 */ /* 0x020fca00078e021c */
[----:B------:R-:W5:Y:S04]  /*1370*/  LDG.E R32, desc[UR36][R28.64] ;  /* 0x000000241c207981 */ /* 0x000f68000c1e1900 */
[----:B------:R-:W5:Y:S01]  /*1380*/  LDG.E R35, desc[UR36][R28.64+0x4] ;  /* 0x000004241c237981 */ /* 0x000f62000c1e1900 */
[----:B------:R-:W-:Y:S01]  /*1390*/  BSSY.RECONVERGENT B9, `(.L_x_38) ;  /* 0x0000118000097945 */ /* 0x000fe20003800200 */
[----:B-----5:R-:W-:-:S13]  /*13a0*/  ISETP.GE.AND P0, PT, R32, R35, PT ;  /* 0x000000232000720c */ /* 0x020fda0003f06270 */
[----:B------:R-:W-:Y:S05]  /*13b0*/  @P0 BRA `(.L_x_39) ;  /* 0x0000001000540947 */ /* 0x000fea0003800000 */
.L_x_75:
        /* <DEDUP_REMOVED lines=19> */
.L_x_74:
        /* <DEDUP_REMOVED lines=40> */
.L_x_49:
[----:B------:R-:W-:Y:S05]  /*1770*/  BRA `(.L_x_47) ;  /* 0x0000000000187947 */ /* 0x000fea0003800000 */
.L_x_48:
[----:B------:R-:W0:Y:S02]  /*1780*/  LDCU.64 UR4, c[0x0][0x3d0] ;  /* 0x00007a00ff0477ac */ /* 0x000e240008000a00 */
[----:B0-----:R-:W-:-:S04]  /*1790*/  LEA R4, P0, R10, UR4, 0x2 ;  /* 0x000000040a047c11 */ /* 0x001fc8000f8010ff */
[----:B------:R-:W-:-:S05]  /*17a0*/  LEA.HI.X R5, R10, UR5, R11, 0x2, P0 ;  /* 0x000000050a057c11 */ /* 0x000fca00080f140b */
[----:B------:R-:W2:Y:S02]  /*17b0*/  LDG.E R0, desc[UR36][R4.64] ;  /* 0x0000002404007981 */ /* 0x000ea4000c1e1900 */
[----:B--2---:R-:W-:-:S05]  /*17c0*/  FADD R3, R0, 1 ;  /* 0x3f80000000037421 */ /* 0x004fca0000000000 */
[----:B------:R0:W-:Y:S02]  /*17d0*/  STG.E desc[UR36][R4.64], R3 ;  /* 0x0000000304007986 */ /* 0x0001e4000c101924 */
.L_x_47:
[----:B------:R-:W-:Y:S05]  /*17e0*/  BSYNC.RECONVERGENT B10 ;  /* 0x00000000000a7941 */ /* 0x000fea0003800200 */
.L_x_46:
        /* <DEDUP_REMOVED lines=26> */
.L_x_53:
[----:B------:R-:W-:Y:S05]  /*1990*/  BRA `(.L_x_51) ;  /* 0x0000000000187947 */ /* 0x000fea0003800000 */
.L_x_52:
[----:B------:R-:W0:Y:S02]  /*19a0*/  LDCU.64 UR4, c[0x0][0x3d0] ;  /* 0x00007a00ff0477ac */ /* 0x000e240008000a00 */
[----:B0-----:R-:W-:-:S04]  /*19b0*/  LEA R4, P0, R10, UR4, 0x2 ;  /* 0x000000040a047c11 */ /* 0x001fc8000f8010ff */
[----:B------:R-:W-:-:S05]  /*19c0*/  LEA.HI.X R5, R10, UR5, R11, 0x2, P0 ;  /* 0x000000050a057c11 */ /* 0x000fca00080f140b */
[----:B------:R-:W2:Y:S02]  /*19d0*/  LDG.E R0, desc[UR36][R4.64] ;  /* 0x0000002404007981 */ /* 0x000ea4000c1e1900 */
[----:B--2---:R-:W-:-:S05]  /*19e0*/  FADD R3, R0, 1 ;  /* 0x3f80000000037421 */ /* 0x004fca0000000000 */
[----:B------:R1:W-:Y:S02]  /*19f0*/  STG.E desc[UR36][R4.64], R3 ;  /* 0x0000000304007986 */ /* 0x0003e4000c101924 */
.L_x_51:
[----:B------:R-:W-:Y:S05]  /*1a00*/  BSYNC.RECONVERGENT B10 ;  /* 0x00000000000a7941 */ /* 0x000fea0003800200 */
.L_x_50:
        /* <DEDUP_REMOVED lines=26> */
.L_x_57:
[----:B------:R-:W-:Y:S05]  /*1bb0*/  BRA `(.L_x_55) ;  /* 0x0000000000187947 */ /* 0x000fea0003800000 */
.L_x_56:
[----:B------:R-:W0:Y:S02]  /*1bc0*/  LDCU.64 UR4, c[0x0][0x3d0] ;  /* 0x00007a00ff0477ac */ /* 0x000e240008000a00 */
[----:B01----:R-:W-:-:S04]  /*1bd0*/  LEA R4, P0, R8, UR4, 0x2 ;  /* 0x0000000408047c11 */ /* 0x003fc8000f8010ff */
[----:B------:R-:W-:-:S05]  /*1be0*/  LEA.HI.X R5, R8, UR5, R9, 0x2, P0 ;  /* 0x0000000508057c11 */ /* 0x000fca00080f1409 */
[----:B------:R-:W2:Y:S02]  /*1bf0*/  LDG.E R0, desc[UR36][R4.64] ;  /* 0x0000002404007981 */ /* 0x000ea4000c1e1900 */
[----:B--2---:R-:W-:-:S05]  /*1c00*/  FADD R3, R0, 1 ;  /* 0x3f80000000037421 */ /* 0x004fca0000000000 */
[----:B------:R2:W-:Y:S02]  /*1c10*/  STG.E desc[UR36][R4.64], R3 ;  /* 0x0000000304007986 */ /* 0x0005e4000c101924 */
.L_x_55:
[----:B------:R-:W-:Y:S05]  /*1c20*/  BSYNC.RECONVERGENT B10 ;  /* 0x00000000000a7941 */ /* 0x000fea0003800200 */
.L_x_54:
[----:B------:R-:W-:-:S07]  /*1c30*/  VIADD R38, R40, 0x3 ;  /* 0x0000000328267836 */ /* 0x000fce0000000000 */
.L_x_45:
[----:B------:R-:W-:Y:S05]  /*1c40*/  BSYNC.RECONVERGENT B6 ;  /* 0x0000000000067941 */ /* 0x000fea0003800200 */
.L_x_44:
[----:B------:R-:W-:-:S05]  /*1c50*/  IMAD.IADD R0, R40, 0x1, -R17 ;  /* 0x0000000128007824 */ /* 0x000fca00078e0a11 */
[----:B------:R-:W-:-:S13]  /*1c60*/  ISETP.GT.U32.AND P0, PT, R0, -0x4, PT ;  /* 0xfffffffc0000780c */ /* 0x000fda0003f04070 */
[----:B------:R-:W-:Y:S05]  /*1c70*/  @P0 BRA `(.L_x_43) ;  /* 0x00000008000c0947 */ /* 0x000fea0003800000 */
.L_x_73:
        /* <DEDUP_REMOVED lines=24> */
.L_x_60:
        /* <DEDUP_REMOVED lines=11> */
.L_x_59:
[----:B------:R-:W-:Y:S05]  /*1eb0*/  BSYNC.RECONVERGENT B6 ;  /* 0x0000000000067941 */ /* 0x000fea0003800200 */
.L_x_58:
        /* <DEDUP_REMOVED lines=23> */
.L_x_64:
[----:B------:R-:W-:Y:S05]  /*2030*/  BRA `(.L_x_62) ;  /* 0x0000000000187947 */ /* 0x000fea0003800000 */
.L_x_63:
[----:B------:R-:W0:Y:S02]  /*2040*/  LDCU.64 UR4, c[0x0][0x3d0] ;  /* 0x00007a00ff0477ac */ /* 0x000e240008000a00 */
[----:B0123--:R-:W-:-:S04]  /*2050*/  LEA R4, P0, R10, UR4, 0x2 ;  /* 0x000000040a047c11 */ /* 0x00ffc8000f8010ff */
[----:B------:R-:W-:-:S05]  /*2060*/  LEA.HI.X R5, R10, UR5, R11, 0x2, P0 ;  /* 0x000000050a057c11 */ /* 0x000fca00080f140b */
[----:B------:R-:W2:Y:S02]  /*2070*/  LDG.E R0, desc[UR36][R4.64] ;  /* 0x0000002404007981 */ /* 0x000ea4000c1e1900 */
[----:B--2---:R-:W-:-:S05]  /*2080*/  FADD R3, R0, 1 ;  /* 0x3f80000000037421 */ /* 0x004fca0000000000 */
[----:B------:R4:W-:Y:S02]  /*2090*/  STG.E desc[UR36][R4.64], R3 ;  /* 0x0000000304007986 */ /* 0x0009e4000c101924 */
.L_x_62:
[----:B------:R-:W-:Y:S05]  /*20a0*/  BSYNC.RECONVERGENT B6 ;  /* 0x0000000000067941 */ /* 0x000fea0003800200 */
.L_x_61:
        /* <DEDUP_REMOVED lines=23> */
.L_x_68:
[----:B------:R-:W-:Y:S05]  /*2220*/  BRA `(.L_x_66) ;  /* 0x0000000000187947 */ /* 0x000fea0003800000 */
.L_x_67:
[----:B------:R-:W1:Y:S02]  /*2230*/  LDCU.64 UR4, c[0x0][0x3d0] ;  /* 0x00007a00ff0477ac */ /* 0x000e640008000a00 */
[----:B-1234-:R-:W-:-:S04]  /*2240*/  LEA R4, P0, R10, UR4, 0x2 ;  /* 0x000000040a047c11 */ /* 0x01efc8000f8010ff */
[----:B------:R-:W-:-:S05]  /*2250*/  LEA.HI.X R5, R10, UR5, R11, 0x2, P0 ;  /* 0x000000050a057c11 */ /* 0x000fca00080f140b */
[----:B------:R-:W2:Y:S02]  /*2260*/  LDG.E R0, desc[UR36][R4.64] ;  /* 0x0000002404007981 */ /* 0x000ea4000c1e1900 */
[----:B--2---:R-:W-:-:S05]  /*2270*/  FADD R3, R0, 1 ;  /* 0x3f80000000037421 */ /* 0x004fca0000000000 */
[----:B------:R0:W-:Y:S02]  /*2280*/  STG.E desc[UR36][R4.64], R3 ;  /* 0x0000000304007986 */ /* 0x0001e4000c101924 */
.L_x_66:
[----:B------:R-:W-:Y:S05]  /*2290*/  BSYNC.RECONVERGENT B6 ;  /* 0x0000000000067941 */ /* 0x000fea0003800200 */
.L_x_65:
        /* <DEDUP_REMOVED lines=23> */
.L_x_72:
[----:B------:R-:W-:Y:S05]  /*2410*/  BRA `(.L_x_70) ;  /* 0x0000000000187947 */ /* 0x000fea0003800000 */
.L_x_71:
[----:B------:R-:W1:Y:S02]  /*2420*/  LDCU.64 UR4, c[0x0][0x3d0] ;  /* 0x00007a00ff0477ac */ /* 0x000e640008000a00 */
[----:B-1234-:R-:W-:-:S04]  /*2430*/  LEA R4, P0, R8, UR4, 0x2 ;  /* 0x0000000408047c11 */ /* 0x01efc8000f8010ff */
[----:B------:R-:W-:-:S05]  /*2440*/  LEA.HI.X R5, R8, UR5, R9, 0x2, P0 ;  /* 0x0000000508057c11 */ /* 0x000fca00080f1409 */
[----:B------:R-:W2:Y:S02]  /*2450*/  LDG.E R0, desc[UR36][R4.64] ;  /* 0x0000002404007981 */ /* 0x000ea4000c1e1900 */
[----:B--2---:R-:W-:-:S05]  /*2460*/  FADD R3, R0, 1 ;  /* 0x3f80000000037421 */ /* 0x004fca0000000000 */
[----:B------:R0:W-:Y:S02]  /*2470*/  STG.E desc[UR36][R4.64], R3 ;  /* 0x0000000304007986 */ /* 0x0001e4000c101924 */
.L_x_70:
[----:B------:R-:W-:Y:S05]  /*2480*/  BSYNC.RECONVERGENT B6 ;  /* 0x0000000000067941 */ /* 0x000fea0003800200 */
.L_x_69:
[----:B------:R-:W-:-:S13]  /*2490*/  ISETP.NE.AND P0, PT, R37, RZ, PT ;  /* 0x000000ff2500720c */ /* 0x000fda0003f05270 */
[----:B------:R-:W-:Y:S05]  /*24a0*/  @P0 BRA `(.L_x_73) ;  /* 0xfffffff400f40947 */ /* 0x000fea000383ffff */
.L_x_43:
[----:B------:R-:W-:Y:S05]  /*24b0*/  BSYNC.RECONVERGENT B7 ;  /* 0x0000000000077941 */ /* 0x000fea0003800200 */
.L_x_42:
[----:B------:R-:W-:-:S13]  /*24c0*/  ISETP.NE.AND P0, PT, R34, RZ, PT ;  /* 0x000000ff2200720c */ /* 0x000fda0003f05270 */
[----:B------:R-:W-:Y:S05]  /*24d0*/  @P0 BRA `(.L_x_74) ;  /* 0xfffffff000040947 */ /* 0x000fea000383ffff */
.L_x_41:
[----:B------:R-:W-:Y:S05]  /*24e0*/  BSYNC.RECONVERGENT B8 ;  /* 0x0000000000087941 */ /* 0x000fea0003800200 */
.L_x_40:
[----:B------:R-:W-:-:S13]  /*24f0*/  ISETP.NE.AND P0, PT, R36, RZ, PT ;  /* 0x000000ff2400720c */ /* 0x000fda0003f05270 */
[----:B------:R-:W-:Y:S05]  /*2500*/  @P0 BRA `(.L_x_75) ;  /* 0xffffffec00ac0947 */ /* 0x000fea000383ffff */
.L_x_39:
[----:B------:R-:W-:Y:S05]  /*2510*/  BSYNC.RECONVERGENT B9 ;  /* 0x0000000000097941 */ /* 0x000fea0003800200 */
.L_x_38:
[----:B------:R-:W5:Y:S04]  /*2520*/  LDG.E R30, desc[UR36][R18.64] ;  /* 0x00000024121e7981 */ /* 0x000f68000c1e1900 */
[----:B------:R-:W5:Y:S01]  /*2530*/  LDG.E R21, desc[UR36][R18.64+0x4] ;  /* 0x0000042412157981 */ /* 0x000f62000c1e1900 */
[----:B------:R-:W-:Y:S01]  /*2540*/  BSSY.RECONVERGENT B2, `(.L_x_76) ;  /* 0x00000a9000027945 */ /* 0x000fe20003800200 */
[----:B-----5:R-:W-:-:S13]  /*2550*/  ISETP.GE.AND P0, PT, R30, R21, PT ;  /* 0x000000151e00720c */ /* 0x020fda0003f06270 */
[----:B------:R-:W-:Y:S05]  /*2560*/  @P0 BRA `(.L_x_77) ;  /* 0x0000000800980947 */ /* 0x000fea0003800000 */
[----:B01234-:R-:W0:Y:S02]  /*2570*/  LDC.64 R4, c[0x0][0x408] ;  /* 0x00010200ff047b82 */ /* 0x01fe240000000a00 */
[----:B0-----:R-:W-:-:S05]  /*2580*/  IMAD.WIDE R4, R33, 0x4, R4 ;  /* 0x0000000421047825 */ /* 0x001fca00078e0204 */
[----:B------:R0:W5:Y:S01]  /*2590*/  LDG.E R25, desc[UR36][R4.64] ;  /* 0x0000002404197981 */ /* 0x000162000c1e1900 */
[--C-:B------:R-:W-:Y:S01]  /*25a0*/  IMAD.IADD R12, R21, 0x1, -R30.reuse ;  /* 0x00000001150c7824 */ /* 0x100fe200078e0a1e */
[--C-:B------:R-:W-:Y:S01]  /*25b0*/  SHF.R.S32.HI R24, RZ, 0x1f, R30.reuse ;  /* 0x0000001fff187819 */ /* 0x100fe2000001141e */
[----:B------:R-:W-:Y:S01]  /*25c0*/  BSSY.RECONVERGENT B3, `(.L_x_78) ;  /* 0x0000032000037945 */ /* 0x000fe20003800200 */
[----:B------:R-:W-:Y:S01]  /*25d0*/  SHF.R.S32.HI R13, RZ, 0x1f, R21 ;  /* 0x0000001fff0d7819 */ /* 0x000fe20000011415 */
[----:B------:R-:W-:Y:S01]  /*25e0*/  IMAD.MOV.U32 R14, RZ, RZ, R30 ;  /* 0x000000ffff0e7224 */ /* 0x000fe200078e001e */
[----:B------:R-:W-:Y:S01]  /*25f0*/  LOP3.LUT R12, R12, 0x3, RZ, 0xc0, !PT ;  /* 0x000000030c0c7812 */ /* 0x000fe200078ec0ff */
[----:B------:R-:W-:-:S03]  /*2600*/  IMAD.MOV.U32 R15, RZ, RZ, R24 ;  /* 0x000000ffff0f7224 */ /* 0x000fc600078e0018 */
[----:B------:R-:W-:-:S04]  /*2610*/  ISETP.NE.U32.AND P0, PT, R12, RZ, PT ;  /* 0x000000ff0c00720c */ /* 0x000fc80003f05070 */
[----:B------:R-:W-:-:S13]  /*2620*/  ISETP.NE.AND.EX P0, PT, RZ, RZ, PT, P0 ;  /* 0x000000ffff00720c */ /* 0x000fda0003f05300 */
[----:B0-----:R-:W-:Y:S05]  /*2630*/  @!P0 BRA `(.L_x_79) ;  /* 0x0000000000a88947 */ /* 0x001fea0003800000 */
[----:B------:R-:W-:Y:S02]  /*2640*/  IMAD.MOV.U32 R17, RZ, RZ, RZ ;  /* 0x000000ffff117224 */ /* 0x000fe400078e00ff */
[----:B------:R-:W-:Y:S02]  /*2650*/  IMAD.MOV.U32 R20, RZ, RZ, RZ ;  /* 0x000000ffff147224 */ /* 0x000fe400078e00ff */
[----:B------:R-:W-:Y:S02]  /*2660*/  IMAD.MOV.U32 R14, RZ, RZ, R30 ;  /* 0x000000ffff0e7224 */ /* 0x000fe400078e001e */
[----:B------:R-:W-:-:S07]  /*2670*/  IMAD.MOV.U32 R15, RZ, RZ, R24 ;  /* 0x000000ffff0f7224 */ /* 0x000fce00078e0018 */
.L_x_83:
[----:B0-----:R-:W-:-:S04]  /*2680*/  LEA R4, P0, R14, UR38, 0x2 ;  /* 0x000000260e047c11 */ /* 0x001fc8000f8010ff */
[----:B------:R-:W-:-:S05]  /*2690*/  LEA.HI.X R5, R14, UR39, R15, 0x2, P0 ;  /* 0x000000270e057c11 */ /* 0x000fca00080f140f */
[----:B------:R-:W2:Y:S01]  /*26a0*/  LDG.E R0, desc[UR36][R4.64] ;  /* 0x0000002404007981 */ /* 0x000ea2000c1e1900 */
[----:B------:R-:W-:Y:S01]  /*26b0*/  IADD3 R17, P0, PT, R17, 0x1, RZ ;  /* 0x0000000111117810 */ /* 0x000fe20007f1e0ff */
[----:B------:R-:W-:Y:S01]  /*26c0*/  BSSY.RECONVERGENT B4, `(.L_x_80) ;  /* 0x000001b000047945 */ /* 0x000fe20003800200 */
[----:B------:R-:W-:Y:S02]  /*26d0*/  IMAD.MOV.U32 R3, RZ, RZ, 0x461c4000 ;  /* 0x461c4000ff037424 */ /* 0x000fe400078e00ff */
[----:B------:R-:W-:Y:S01]  /*26e0*/  ISETP.NE.U32.AND P4, PT, R17, R12, PT ;  /* 0x0000000c1100720c */ /* 0x000fe20003f85070 */
[----:B------:R-:W-:-:S05]  /*26f0*/  IMAD.X R20, RZ, RZ, R20, P0 ;  /* 0x000000ffff147224 */ /* 0x000fca00000e0614 */
[----:B------:R-:W-:Y:S02]  /*2700*/  ISETP.NE.AND.EX P4, PT, R20, RZ, PT, P4 ;  /* 0x000000ff1400720c */ /* 0x000fe40003f85340 */
[----:B--2---:R-:W-:-:S13]  /*2710*/  FSETP.NEU.AND P0, PT, R0, RZ, PT ;  /* 0x000000ff0000720b */ /* 0x004fda0003f0d000 */
[----:B------:R-:W-:Y:S05]  /*2720*/  @!P0 BRA `(.L_x_81) ;  /* 0x0000000000508947 */ /* 0x000fea0003800000 */
[----:B------:R-:W-:-:S05]  /*2730*/  IADD3 R3, P0, PT, -R30, R14, RZ ;  /* 0x0000000e1e037210 */ /* 0x000fca0007f1e1ff */
[----:B------:R-:W-:Y:S01]  /*2740*/  IMAD.X R6, R15, 0x1, ~R24, P0 ;  /* 0x000000010f067824 */ /* 0x000fe200000e0e18 */
[----:B------:R-:W-:-:S04]  /*2750*/  LEA R4, P0, R3, UR46, 0x2 ;  /* 0x0000002e03047c11 */ /* 0x000fc8000f8010ff */
[----:B------:R-:W-:-:S05]  /*2760*/  LEA.HI.X R5, R3, UR47, R6, 0x2, P0 ;  /* 0x0000002f03057c11 */ /* 0x000fca00080f1406 */
[----:B------:R-:W2:Y:S01]  /*2770*/  LDG.E R4, desc[UR36][R4.64] ;  /* 0x0000002404047981 */ /* 0x000ea2000c1e1900 */
[----:B------:R-:W-:Y:S01]  /*2780*/  BSSY.RECONVERGENT B5, `(.L_x_81) ;  /* 0x000000e000057945 */ /* 0x000fe20003800200 */
[----:B--2--5:R-:W-:-:S05]  /*2790*/  IMAD R3, R25, R4, RZ ;  /* 0x0000000419037224 */ /* 0x024fca00078e02ff */
[----:B------:R-:W-:-:S04]  /*27a0*/  I2FP.F32.S32 R31, R3 ;  /* 0x00000003001f7245 */ /* 0x000fc80000201400 */
[----:B------:R-:W0:Y:S08]  /*27b0*/  MUFU.RCP R3, R31 ;  /* 0x0000001f00037308 */ /* 0x000e300000001000 */
[----:B------:R-:W1:Y:S01]  /*27c0*/  FCHK P0, R0, R31 ;  /* 0x0000001f00007302 */ /* 0x000e620000000000 */
[----:B0-----:R-:W-:-:S04]  /*27d0*/  FFMA R6, -R31, R3, 1 ;  /* 0x3f8000001f067423 */ /* 0x001fc80000000103 */
[----:B------:R-:W-:-:S04]  /*27e0*/  FFMA R3, R3, R6, R3 ;  /* 0x0000000603037223 */ /* 0x000fc80000000003 */
[----:B------:R-:W-:-:S04]  /*27f0*/  FFMA R6, R0, R3, RZ ;  /* 0x0000000300067223 */ /* 0x000fc800000000ff */
[----:B------:R-:W-:-:S04]  /*2800*/  FFMA R7, -R31, R6, R0 ;  /* 0x000000061f077223 */ /* 0x000fc80000000100 */
[----:B------:R-:W-:Y:S01]  /*2810*/  FFMA R3, R3, R7, R6 ;  /* 0x0000000703037223 */ /* 0x000fe20000000006 */
[----:B-1----:R-:W-:Y:S06]  /*2820*/  @!P0 BRA `(.L_x_82) ;  /* 0x00000000000c8947 */ /* 0x002fec0003800000 */
[----:B------:R-:W-:-:S07]  /*2830*/  MOV R4, 0x2850 ;  /* 0x0000285000047802 */ /* 0x000fce0000000f00 */
[----:B------:R-:W-:Y:S05]  /*2840*/  CALL.REL.NOINC `($__internal_1_$__cuda_sm3x_div_rn_noftz_f32_slowpath) ;  /* 0x0000007c006c7944 */ /* 0x000fea0003c00000 */
[----:B------:R-:W-:-:S07]  /*2850*/  IMAD.MOV.U32 R3, RZ, RZ, R0 ;  /* 0x000000ffff037224 */ /* 0x000fce00078e0000 */
.L_x_82:
[----:B------:R-:W-:Y:S05]  /*2860*/  BSYNC.RECONVERGENT B5 ;  /* 0x0000000000057941 */ /* 0x000fea0003800200 */
.L_x_81:
[----:B------:R-:W-:Y:S05]  /*2870*/  BSYNC.RECONVERGENT B4 ;  /* 0x0000000000047941 */ /* 0x000fea0003800200 */
.L_x_80:
[----:B------:R-:W-:-:S04]  /*2880*/  LEA R4, P0, R14, UR42, 0x2 ;  /* 0x0000002a0e047c11 */ /* 0x000fc8000f8010ff */
[C---:B------:R-:W-:Y:S02]  /*2890*/  LEA.HI.X R5, R14.reuse, UR43, R15, 0x2, P0 ;  /* 0x0000002b0e057c11 */ /* 0x040fe400080f140f */
[----:B------:R-:W-:-:S03]  /*28a0*/  IADD3 R14, P0, PT, R14, 0x1, RZ ;  /* 0x000000010e0e7810 */ /* 0x000fc60007f1e0ff */
[----:B------:R0:W-:Y:S02]  /*28b0*/  STG.E desc[UR36][R4.64], R3 ;  /* 0x0000000304007986 */ /* 0x0001e4000c101924 */
[----:B------:R-:W-:Y:S01]  /*28c0*/  IMAD.X R15, RZ, RZ, R15, P0 ;  /* 0x000000ffff0f7224 */ /* 0x000fe200000e060f */
[----:B------:R-:W-:Y:S07]  /*28d0*/  @P4 BRA `(.L_x_83) ;  /* 0xfffffffc00684947 */ /* 0x000fee000383ffff */
.L_x_79:
[----:B------:R-:W-:Y:S05]  /*28e0*/  BSYNC.RECONVERGENT B3 ;  /* 0x0000000000037941 */ /* 0x000fea0003800200 */
.L_x_78:
[----:B------:R-:W-:-:S04]  /*28f0*/  IADD3 R0, P1, PT, R30, -R21, RZ ;  /* 0x800000151e007210 */ /* 0x000fc80007f3e0ff */
[----:B------:R-:W-:Y:S01]  /*2900*/  ISETP.GT.U32.AND P0, PT, R0, -0x4, PT ;  /* 0xfffffffc0000780c */ /* 0x000fe20003f04070 */
[----:B------:R-:W-:-:S05]  /*2910*/  IMAD.X R0, R24, 0x1, ~R13, P1 ;  /* 0x0000000118007824 */ /* 0x000fca00008e0e0d */
[----:B------:R-:W-:-:S13]  /*2920*/  ISETP.GT.U32.AND.EX P0, PT, R0, -0x1, PT, P0 ;  /* 0xffffffff0000780c */ /* 0x000fda0003f04100 */
[----:B------:R-:W-:Y:S05]  /*2930*/  @P0 BRA `(.L_x_77) ;  /* 0x0000000400a40947 */ /* 0x000fea0003800000 */
.L_x_96:
[----:B------:R-:W-:-:S04]  /*2940*/  LEA R38, P0, R14, UR40, 0x2 ;  /* 0x000000280e267c11 */ /* 0x000fc8000f8010ff */
[----:B------:R-:W-:-:S05]  /*2950*/  LEA.HI.X R39, R14, UR41, R15, 0x2, P0 ;  /* 0x000000290e277c11 */ /* 0x000fca00080f140f */
[----:B------:R-:W2:Y:S01]  /*2960*/  LDG.E R0, desc[UR36][R38.64] ;  /* 0x0000002426007981 */ /* 0x000ea2000c1e1900 */
[----:B0-----:R-:W-:Y:S01]  /*2970*/  IADD3 R3, P0, PT, -R30, R14, RZ ;  /* 0x0000000e1e037210 */ /* 0x001fe20007f1e1ff */
[----:B------:R-:W-:Y:S03]  /*2980*/  BSSY.RECONVERGENT B3, `(.L_x_84) ;  /* 0x0000017000037945 */ /* 0x000fe60003800200 */
[----:B------:R-:W-:Y:S01]  /*2990*/  LEA R36, P1, R3, UR48, 0x2 ;  /* 0x0000003003247c11 */ /* 0x000fe2000f8210ff */
[----:B------:R-:W-:-:S05]  /*29a0*/  IMAD.X R4, R15, 0x1, ~R24, P0 ;  /* 0x000000010f047824 */ /* 0x000fca00000e0e18 */
[----:B------:R-:W-:Y:S01]  /*29b0*/  LEA.HI.X R37, R3, UR49, R4, 0x2, P1 ;  /* 0x0000003103257c11 */ /* 0x000fe200088f1404 */
[----:B------:R-:W-:Y:S01]  /*29c0*/  IMAD.MOV.U32 R3, RZ, RZ, 0x461c4000 ;  /* 0x461c4000ff037424 */ /* 0x000fe200078e00ff */
[----:B--2---:R-:W-:-:S13]  /*29d0*/  FSETP.NEU.AND P0, PT, R0, RZ, PT ;  /* 0x000000ff0000720b */ /* 0x004fda0003f0d000 */
[----:B------:R-:W-:Y:S05]  /*29e0*/  @!P0 BRA `(.L_x_85) ;  /* 0x0000000000408947 */ /* 0x000fea0003800000 */
        /* <DEDUP_REMOVED lines=15> */
.L_x_86:
[----:B------:R-:W-:Y:S05]  /*2ae0*/  BSYNC.RECONVERGENT B4 ;  /* 0x0000000000047941 */ /* 0x000fea0003800200 */
.L_x_85:
[----:B------:R-:W-:Y:S05]  /*2af0*/  BSYNC.RECONVERGENT B3 ;  /* 0x0000000000037941 */ /* 0x000fea0003800200 */
.L_x_84:
[----:B------:R-:W-:-:S04]  /*2b00*/  LEA R34, P0, R14, UR44, 0x2 ;  /* 0x0000002c0e227c11 */ /* 0x000fc8000f8010ff */
[----:B------:R-:W-:-:S05]  /*2b10*/  LEA.HI.X R35, R14, UR45, R15, 0x2, P0 ;  /* 0x0000002d0e237c11 */ /* 0x000fca00080f140f */
[----:B------:R0:W-:Y:S04]  /*2b20*/  STG.E desc[UR36][R34.64], R3 ;  /* 0x0000000322007986 */ /* 0x0001e8000c101924 */
[----:B------:R-:W2:Y:S01]  /*2b30*/  LDG.E R0, desc[UR36][R38.64+0x4] ;  /* 0x0000042426007981 */ /* 0x000ea2000c1e1900 */
[----:B------:R-:W-:Y:S01]  /*2b40*/  BSSY.RECONVERGENT B3, `(.L_x_87) ;  /* 0x0000014000037945 */ /* 0x000fe20003800200 */
[----:B------:R-:W-:Y:S01]  /*2b50*/  IMAD.MOV.U32 R5, RZ, RZ, 0x461c4000 ;  /* 0x461c4000ff057424 */ /* 0x000fe200078e00ff */
[----:B--2---:R-:W-:-:S13]  /*2b60*/  FSETP.NEU.AND P0, PT, R0, RZ, PT ;  /* 0x000000ff0000720b */ /* 0x004fda0003f0d000 */
[----:B0-----:R-:W-:Y:S05]  /*2b70*/  @!P0 BRA `(.L_x_88) ;  /* 0x0000000000408947 */ /* 0x001fea0003800000 */
        /* <DEDUP_REMOVED lines=15> */
.L_x_89:
[----:B------:R-:W-:Y:S05]  /*2c70*/  BSYNC.RECONVERGENT B4 ;  /* 0x0000000000047941 */ /* 0x000fea0003800200 */
.L_x_88:
[----:B------:R-:W-:Y:S05]  /*2c80*/  BSYNC.RECONVERGENT B3 ;  /* 0x0000000000037941 */ /* 0x000fea0003800200 */
.L_x_87:
        /* <DEDUP_REMOVED lines=21> */
.L_x_92:
[----:B------:R-:W-:Y:S05]  /*2de0*/  BSYNC.RECONVERGENT B4 ;  /* 0x0000000000047941 */ /* 0x000fea0003800200 */
.L_x_91:
[----:B------:R-:W-:Y:S05]  /*2df0*/  BSYNC.RECONVERGENT B3 ;  /* 0x0000000000037941 */ /* 0x000fea0003800200 */
.L_x_90:
        /* <DEDUP_REMOVED lines=21> */
.L_x_95:
[----:B------:R-:W-:Y:S05]  /*2f50*/  BSYNC.RECONVERGENT B4 ;  /* 0x0000000000047941 */ /* 0x000fea0003800200 */
.L_x_94:
[----:B------:R-:W-:Y:S05]  /*2f60*/  BSYNC.RECONVERGENT B3 ;  /* 0x0000000000037941 */ /* 0x000fea0003800200 */
.L_x_93:
[----:B------:R-:W-:Y:S01]  /*2f70*/  IADD3 R14, P0, PT, R14, 0x4, RZ ;  /* 0x000000040e0e7810 */ /* 0x000fe20007f1e0ff */
[----:B------:R0:W-:Y:S04]  /*2f80*/  STG.E desc[UR36][R34.64+0xc], R5 ;  /* 0x00000c0522007986 */ /* 0x0001e8000c101924 */
[----:B------:R-:W-:Y:S01]  /*2f90*/  IMAD.X R15, RZ, RZ, R15, P0 ;  /* 0x000000ffff0f7224 */ /* 0x000fe200000e060f */
[----:B------:R-:W-:-:S04]  /*2fa0*/  ISETP.GE.U32.AND P0, PT, R14, R21, PT ;  /* 0x000000150e00720c */ /* 0x000fc80003f06070 */
[----:B------:R-:W-:-:S13]  /*2fb0*/  ISETP.GE.AND.EX P0, PT, R15, R13, PT, P0 ;  /* 0x0000000d0f00720c */ /* 0x000fda0003f06300 */
[----:B0-----:R-:W-:Y:S05]  /*2fc0*/  @!P0 BRA `(.L_x_96) ;  /* 0xfffffff8005c8947 */ /* 0x001fea000383ffff */
.L_x_77:
[----:B------:R-:W-:Y:S05]  /*2fd0*/  BSYNC.RECONVERGENT B2 ;  /* 0x0000000000027941 */ /* 0x000fea0003800200 */
.L_x_76:
[----:B------:R-:W2:Y:S04]  /*2fe0*/  LDG.E R17, desc[UR36][R26.64] ;  /* 0x000000241a117981 */ /* 0x000ea8000c1e1900 */
[----:B------:R-:W2:Y:S01]  /*2ff0*/  LDG.E R24, desc[UR36][R26.64+0x4] ;  /* 0x000004241a187981 */ /* 0x000ea2000c1e1900 */
[----:B------:R-:W-:Y:S01]  /*3000*/  BSSY.RECONVERGENT B7, `(.L_x_97) ;  /* 0x00002d9000077945 */ /* 0x000fe20003800200 */
[----:B--2---:R-:W-:-:S13]  /*3010*/  ISETP.GE.AND P0, PT, R17, R24, PT ;  /* 0x000000181100720c */ /* 0x004fda0003f06270 */
[----:B------:R-:W-:Y:S05]  /*3020*/  @P0 BRA `(.L_x_98) ;  /* 0x0000002c00580947 */ /* 0x000fea0003800000 */
.L_x_155:
[----:B--2---:R-:W2:Y:S01]  /*3030*/  LDC.64 R26, c[0x0][0x380] ;  /* 0x0000e000ff1a7b82 */ /* 0x004ea20000000a00 */
[----:B0-----:R-:W0:Y:S01]  /*3040*/  LDCU UR4, c[0x0][0x3c8] ;  /* 0x00007900ff0477ac */ /* 0x001e220008000800 */
[----:B--2---:R-:W-:-:S05]  /*3050*/  IMAD.WIDE R26, R17, 0x4, R26 ;  /* 0x00000004111a7825 */ /* 0x004fca00078e021a */
[----:B------:R-:W2:Y:S01]  /*3060*/  LDG.E R21, desc[UR36][R26.64] ;  /* 0x000000241a157981 */ /* 0x000ea2000c1e1900 */
[----:B01-34-:R-:W-:Y:S01]  /*3070*/  IMAD.MOV.U32 R3, RZ, RZ, R17 ;  /* 0x000000ffff037224 */ /* 0x01bfe200078e0011 */
[----:B------:R-:W-:Y:S01]  /*3080*/  BSSY.RECONVERGENT B6, `(.L_x_99) ;  /* 0x00002ce000067945 */ /* 0x000fe20003800200 */
[----:B------:R-:W-:-:S05]  /*3090*/  VIADD R17, R17, 0x1 ;  /* 0x0000000111117836 */ /* 0x000fca0000000000 */
[----:B------:R-:W-:-:S04]  /*30a0*/  ISETP.NE.AND P1, PT, R17, R24, PT ;  /* 0x000000181100720c */ /* 0x000fc80003f25270 */
[----:B-----5:R-:W-:Y:S02]  /*30b0*/  P2R R25, PR, RZ, 0x2 ;  /* 0x00000002ff197803 */ /* 0x020fe40000000000 */
[----:B--2---:R-:W-:-:S13]  /*30c0*/  ISETP.GE.AND P0, PT, R21, UR4, PT ;  /* 0x0000000415007c0c */ /* 0x004fda000bf06270 */
[----:B------:R-:W-:Y:S05]  /*30d0*/  @P0 BRA `(.L_x_100) ;  /* 0x0000002c00200947 */ /* 0x000fea0003800000 */
[----:B------:R-:W0:Y:S02]  /*30e0*/  LDC.64 R4, c[0x0][0x3a8] ;  /* 0x0000ea00ff047b82 */ /* 0x000e240000000a00 */
[----:B0-----:R-:W-:-:S06]  /*30f0*/  IMAD.WIDE R4, R3, 0x4, R4 ;  /* 0x0000000403047825 */ /* 0x001fcc00078e0204 */
[----:B------:R-:W2:Y:S01]  /*3100*/  LDG.E R4, desc[UR36][R4.64] ;  /* 0x0000002404047981 */ /* 0x000ea2000c1e1900 */
[----:B------:R-:W-:Y:S01]  /*3110*/  UMOV UR4, 0xc083126f ;  /* 0xc083126f00047882 */ /* 0x000fe20000000000 */
[----:B------:R-:W-:Y:S01]  /*3120*/  UMOV UR5, 0x3ff921ca ;  /* 0x3ff921ca00057882 */ /* 0x000fe20000000000 */
[----:B------:R-:W-:Y:S01]  /*3130*/  BSSY.RECONVERGENT B0, `(.L_x_101) ;  /* 0x000001b000007945 */ /* 0x000fe20003800200 */
[----:B--2---:R-:W0:Y:S02]  /*3140*/  F2F.F64.F32 R6, R4 ;  /* 0x0000000400067310 */ /* 0x004e240000201800 */
[----:B0-----:R-:W-:-:S08]  /*3150*/  DMUL R30, R6, UR4 ;  /* 0x00000004061e7c28 */ /* 0x001fd00008000000 */
[----:B------:R-:W-:-:S14]  /*3160*/  DSETP.NEU.AND P0, PT, |R30|, +INF , PT ;  /* 0x7ff000001e00742a */ /* 0x000fdc0003f0d200 */
[----:B------:R-:W-:Y:S01]  /*3170*/  @!P0 DMUL R34, RZ, R30 ;  /* 0x0000001eff228228 */ /* 0x000fe20000000000 */
[----:B------:R-:W-:Y:S01]  /*3180*/  @!P0 IMAD.MOV.U32 R0, RZ, RZ, RZ ;  /* 0x000000ffff008224 */ /* 0x000fe200078e00ff */
[----:B------:R-:W-:Y:S09]  /*3190*/  @!P0 BRA `(.L_x_102) ;  /* 0x0000000000508947 */ /* 0x000ff20003800000 */
[----:B------:R-:W-:Y:S01]  /*31a0*/  UMOV UR4, 0x6dc9c883 ;  /* 0x6dc9c88300047882 */ /* 0x000fe20000000000 */
[----:B------:R-:W-:Y:S01]  /*31b0*/  UMOV UR5, 0x3fe45f30 ;  /* 0x3fe45f3000057882 */ /* 0x000fe20000000000 */
[C---:B------:R-:W-:Y:S02]  /*31c0*/  DSETP.GE.AND P0, PT, |R30|.reuse, 2.14748364800000000000e+09, PT ;  /* 0x41e000001e00742a */ /* 0x040fe40003f06200 */
[----:B------:R-:W-:Y:S01]  /*31d0*/  DMUL R4, R30, UR4 ;  /* 0x000000041e047c28 */ /* 0x000fe20008000000 */
[----:B------:R-:W-:Y:S01]  /*31e0*/  UMOV UR4, 0x54442d18 ;  /* 0x54442d1800047882 */ /* 0x000fe20000000000 */
[----:B------:R-:W-:-:S04]  /*31f0*/  UMOV UR5, 0x3ff921fb ;  /* 0x3ff921fb00057882 */ /* 0x000fc80000000000 */
[----:B------:R-:W0:Y:S08]  /*3200*/  F2I.F64 R0, R4 ;  /* 0x0000000400007311 */ /* 0x000e300000301100 */
[----:B0-----:R-:W0:Y:S02]  /*3210*/  I2F.F64 R34, R0 ;  /* 0x0000000000227312 */ /* 0x001e240000201c00 */
[----:B0-----:R-:W-:Y:S01]  /*3220*/  DFMA R6, R34, -UR4, R30 ;  /* 0x8000000422067c2b */ /* 0x001fe2000800001e */
[----:B------:R-:W-:Y:S01]  /*3230*/  UMOV UR4, 0x33145c00 ;  /* 0x33145c0000047882 */ /* 0x000fe20000000000 */
[----:B------:R-:W-:-:S06]  /*3240*/  UMOV UR5, 0x3c91a626 ;  /* 0x3c91a62600057882 */ /* 0x000fcc0000000000 */
[----:B------:R-:W-:Y:S01]  /*3250*/  DFMA R6, R34, -UR4, R6 ;  /* 0x8000000422067c2b */ /* 0x000fe20008000006 */
[----:B------:R-:W-:Y:S01]  /*3260*/  UMOV UR4, 0x252049c0 ;  /* 0x252049c000047882 */ /* 0x000fe20000000000 */
[----:B------:R-:W-:-:S06]  /*3270*/  UMOV UR5, 0x397b839a ;  /* 0x397b839a00057882 */ /* 0x000fcc0000000000 */
[----:B------:R-:W-:Y:S01]  /*3280*/  DFMA R34, R34, -UR4, R6 ;  /* 0x8000000422227c2b */ /* 0x000fe20008000006 */
[----:B------:R-:W-:Y:S10]  /*3290*/  @!P0 BRA `(.L_x_102) ;  /* 0x0000000000108947 */ /* 0x000ff40003800000 */
[----:B------:R-:W-:-:S07]  /*32a0*/  MOV R12, 0x32c0 ;  /* 0x000032c0000c7802 */ /* 0x000fce0000000f00 */
[----:B------:R-:W-:Y:S05]  /*32b0*/  CALL.REL.NOINC `($_Z17compute_ion_matchPiS_iS_S_PfS0_S_S_iS0_S_lS_S_S0_S0_S_PlS_$__internal_trig_reduction_slowpathd) ;  /* 0x00000078006c7944 */ /* 0x000fea0003c00000 */
[----:B------:R-:W-:Y:S02]  /*32c0*/  IMAD.MOV.U32 R34, RZ, RZ, R4 ;  /* 0x000000ffff227224 */ /* 0x000fe400078e0004 */
[----:B------:R-:W-:-:S07]  /*32d0*/  IMAD.MOV.U32 R35, RZ, RZ, R5 ;  /* 0x000000ffff237224 */ /* 0x000fce00078e0005 */
.L_x_102:
[----:B------:R-:W-:Y:S05]  /*32e0*/  BSYNC.RECONVERGENT B0 ;  /* 0x0000000000007941 */ /* 0x000fea0003800200 */
.L_x_101:
[----:B------:R-:W0:Y:S01]  /*32f0*/  LDCU.64 UR4, c[0x4][0x18] ;  /* 0x01000300ff0477ac */ /* 0x000e220008000a00 */
[----:B------:R-:W-:-:S05]  /*3300*/  IMAD.SHL.U32 R3, R0, 0x40, RZ ;  /* 0x0000004000037824 */ /* 0x000fca00078e00ff */
[----:B------:R-:W-:-:S04]  /*3310*/  LOP3.LUT R3, R3, 0x40, RZ, 0xc0, !PT ;  /* 0x0000004003037812 */ /* 0x000fc800078ec0ff */
[----:B0-----:R-:W-:-:S05]  /*3320*/  IADD3 R30, P0, PT, R3, UR4, RZ ;  /* 0x00000004031e7c10 */ /* 0x001fca000ff1e0ff */
[----:B------:R-:W-:-:S05]  /*3330*/  IMAD.X R31, RZ, RZ, UR5, P0 ;  /* 0x00000005ff1f7e24 */ /* 0x000fca00080e06ff */
[----:B------:R-:W2:Y:S04]  /*3340*/  LDG.E.128.CONSTANT R4, desc[UR36][R30.64] ;  /* 0x000000241e047981 */ /* 0x000ea8000c1e9d00 */
[----:B------:R-:W3:Y:S04]  /*3350*/  LDG.E.128.CONSTANT R8, desc[UR36][R30.64+0x10] ;  /* 0x000010241e087981 */ /* 0x000ee8000c1e9d00 */
[----:B------:R0:W4:Y:S01]  /*3360*/  LDG.E.128.CONSTANT R12, desc[UR36][R30.64+0x20] ;  /* 0x000020241e0c7981 */ /* 0x000122000c1e9d00 */
[----:B------:R-:W-:Y:S01]  /*3370*/  LOP3.LUT R3, R0, 0x1, RZ, 0xc0, !PT ;  /* 0x0000000100037812 */ /* 0x000fe200078ec0ff */
[----:B------:R-:W-:Y:S01]  /*3380*/  IMAD.MOV.U32 R38, RZ, RZ, 0x20fd8164 ;  /* 0x20fd8164ff267424 */ /* 0x000fe200078e00ff */
[----:B------:R-:W-:Y:S01]  /*3390*/  DMUL R36, R34, R34 ;  /* 0x0000002222247228 */ /* 0x000fe20000000000 */
[----:B------:R-:W-:Y:S01]  /*33a0*/  UMOV UR4, 0x88e368f1 ;  /* 0x88e368f100047882 */ /* 0x000fe20000000000 */
[----:B------:R-:W-:Y:S01]  /*33b0*/  ISETP.NE.U32.AND P0, PT, R3, 0x1, PT ;  /* 0x000000010300780c */ /* 0x000fe20003f05070 */
[----:B------:R-:W-:Y:S01]  /*33c0*/  IMAD.MOV.U32 R3, RZ, RZ, 0x3da8ff83 ;  /* 0x3da8ff83ff037424 */ /* 0x000fe200078e00ff */
[----:B------:R-:W-:-:S02]  /*33d0*/  UMOV UR5, 0x3ef4f8b5 ;  /* 0x3ef4f8b500057882 */ /* 0x000fc40000000000 */
[----:B------:R-:W-:Y:S02]  /*33e0*/  FSEL R38, R38, -8.06006814911005101289e+34, !P0 ;  /* 0xf9785eba26267808 */ /* 0x000fe40004000000 */
[----:B------:R-:W-:-:S06]  /*33f0*/  FSEL R39, -R3, 0.11223486810922622681, !P0 ;  /* 0x3de5db6503277808 */ /* 0x000fcc0004000100 */
[C---:B--2---:R-:W-:Y:S01]  /*3400*/  DFMA R4, R36.reuse, R38, R4 ;  /* 0x000000262404722b */ /* 0x044fe20000000004 */
[----:B------:R-:W0:Y:S07]  /*3410*/  I2F.F64 R38, R21 ;  /* 0x0000001500267312 */ /* 0x000e2e0000201c00 */
[----:B------:R-:W-:-:S08]  /*3420*/  DFMA R4, R36, R4, R6 ;  /* 0x000000042404722b */ /* 0x000fd00000000006 */
[----:B---3--:R-:W-:Y:S02]  /*3430*/  DFMA R4, R36, R4, R8 ;  /* 0x000000042404722b */ /* 0x008fe40000000008 */
[C-C-:B0-----:R-:W-:Y:S02]  /*3440*/  DFMA R30, R38.reuse, UR4, R38.reuse ;  /* 0x00000004261e7c2b */ /* 0x141fe40008000026 */
[----:B------:R-:W-:-:S04]  /*3450*/  DFMA R6, R38, -UR4, R38 ;  /* 0x8000000426067c2b */ /* 0x000fc80008000026 */
[C---:B------:R-:W-:Y:S02]  /*3460*/  DFMA R4, R36.reuse, R4, R10 ;  /* 0x000000042404722b */ /* 0x040fe4000000000a */
[----:B------:R-:W0:Y:S06]  /*3470*/  F2I.F64.FLOOR R3, R6 ;  /* 0x0000000600037311 */ /* 0x000e2c0000305100 */
[C---:B----4-:R-:W-:Y:S02]  /*3480*/  DFMA R4, R36.reuse, R4, R12 ;  /* 0x000000042404722b */ /* 0x050fe4000000000c */
[----:B------:R-:W1:Y:S06]  /*3490*/  F2I.F64.CEIL R30, R30 ;  /* 0x0000001e001e7311 */ /* 0x000e6c0000309100 */
[----:B------:R-:W-:Y:S01]  /*34a0*/  DFMA R4, R36, R4, R14 ;  /* 0x000000042404722b */ /* 0x000fe2000000000e */
[----:B0-----:R-:W-:-:S05]  /*34b0*/  IMAD.IADD R8, R3, 0x1, -R21 ;  /* 0x0000000103087824 */ /* 0x001fca00078e0a15 */
[----:B------:R-:W-:Y:S02]  /*34c0*/  IABS R8, R8 ;  /* 0x0000000800087213 */ /* 0x000fe40000000000 */
[----:B------:R-:W-:Y:S01]  /*34d0*/  DFMA R34, R4, R34, R34 ;  /* 0x000000220422722b */ /* 0x000fe20000000022 */
[----:B-1----:R-:W-:Y:S01]  /*34e0*/  IMAD.IADD R21, R30, 0x1, -R21 ;  /* 0x000000011e157824 */ /* 0x002fe200078e0a15 */
[----:B------:R-:W-:Y:S01]  /*34f0*/  DFMA R4, R36, R4, 1 ;  /* 0x3ff000002404742b */ /* 0x000fe20000000004 */
[----:B------:R-:W-:-:S03]  /*3500*/  I2FP.F32.S32 R31, R8 ;  /* 0x00000008001f7245 */ /* 0x000fc60000201400 */
[----:B------:R-:W-:-:S04]  /*3510*/  IABS R9, R21 ;  /* 0x0000001500097213 */ /* 0x000fc80000000000 */
[----:B------:R-:W-:Y:S02]  /*3520*/  I2FP.F32.S32 R8, R9 ;  /* 0x0000000900087245 */ /* 0x000fe40000201400 */
[----:B------:R-:W-:Y:S02]  /*3530*/  FSEL R6, R4, R34, !P0 ;  /* 0x0000002204067208 */ /* 0x000fe40004000000 */
[----:B------:R-:W-:Y:S02]  /*3540*/  FSETP.GT.AND P1, PT, R31, R8, PT ;  /* 0x000000081f00720b */ /* 0x000fe40003f24000 */
[----:B------:R-:W-:Y:S02]  /*3550*/  FSEL R7, R5, R35, !P0 ;  /* 0x0000002305077208 */ /* 0x000fe40004000000 */
[----:B------:R-:W-:Y:S02]  /*3560*/  ISETP.GT.AND P0, PT, R3, R30, PT ;  /* 0x0000001e0300720c */ /* 0x000fe40003f04270 */
[----:B------:R-:W-:-:S02]  /*3570*/  FSEL R31, R31, R8, P1 ;  /* 0x000000081f1f7208 */ /* 0x000fc40000800000 */
[----:B------:R-:W-:Y:S01]  /*3580*/  DADD R4, RZ, -R6 ;  /* 0x00000000ff047229 */ /* 0x000fe20000000806 */
[----:B------:R-:W-:Y:S02]  /*3590*/  LOP3.LUT P1, RZ, R0, 0x2, RZ, 0xc0, !PT ;  /* 0x0000000200ff7812 */ /* 0x000fe4000782c0ff */
[----:B------:R-:W-:-:S07]  /*35a0*/  FSETP.LT.OR P0, PT, R31, 1, P0 ;  /* 0x3f8000001f00780b */ /* 0x000fce0000701400 */
[----:B------:R-:W-:Y:S02]  /*35b0*/  FSEL R4, R6, R4, !P1 ;  /* 0x0000000406047208 */ /* 0x000fe40004800000 */
[----:B------:R-:W-:-:S04]  /*35c0*/  FSEL R5, R7, R5, !P1 ;  /* 0x0000000507057208 */ /* 0x000fc80004800000 */
[----:B------:R-:W-:Y:S05]  /*35d0*/  @P0 BRA `(.L_x_100) ;  /* 0x0000002400e00947 */ /* 0x000fea0003800000 */
[----:B------:R-:W0:Y:S01]  /*35e0*/  F2F.F32.F64 R32, R4 ;  /* 0x0000000400207310 */ /* 0x000e220000301000 */
[----:B------:R-:W-:-:S07]  /*35f0*/  IMAD.MOV.U32 R34, RZ, RZ, R3 ;  /* 0x000000ffff227224 */ /* 0x000fce00078e0003 */
[----:B0-----:R0:W1:Y:S02]  /*3600*/  F2F.F64.F32 R42, R32 ;  /* 0x00000020002a7310 */ /* 0x0010640000201800 */
.L_x_154:
[----:B--2---:R-:W2:Y:S01]  /*3610*/  LDG.E R3, desc[UR36][R26.64] ;  /* 0x000000241a037981 */ /* 0x004ea2000c1e1900 */
[----:B0--3--:R-:W3:Y:S01]  /*3620*/  LDC.64 R4, c[0x0][0x3c0] ;  /* 0x0000f000ff047b82 */ /* 0x009ee20000000a00 */
[----:B----4-:R-:W4:Y:S01]  /*3630*/  MUFU.RCP R6, R31 ;  /* 0x0000001f00067308 */ /* 0x010f220000001000 */
[C---:B------:R-:W-:Y:S01]  /*3640*/  ISETP.NE.AND P1, PT, R34.reuse, R30, PT ;  /* 0x0000001e2200720c */ /* 0x040fe20003f25270 */
[----:B------:R-:W-:Y:S03]  /*3650*/  BSSY.RECONVERGENT B2, `(.L_x_103) ;  /* 0x0000013000027945 */ /* 0x000fe60003800200 */
[----:B------:R-:W-:Y:S01]  /*3660*/  P2R R38, PR, RZ, 0x2 ;  /* 0x00000002ff267803 */ /* 0x000fe20000000000 */
[----:B---3--:R-:W-:-:S05]  /*3670*/  IMAD.WIDE R4, R34, 0x4, R4 ;  /* 0x0000000422047825 */ /* 0x008fca00078e0204 */
[----:B------:R-:W5:Y:S04]  /*3680*/  LDG.E R35, desc[UR36][R4.64] ;  /* 0x0000002404237981 */ /* 0x000f68000c1e1900 */
[----:B------:R3:W5:Y:S01]  /*3690*/  LDG.E R36, desc[UR36][R4.64+0x4] ;  /* 0x0000042404247981 */ /* 0x000762000c1e1900 */
[C---:B--2---:R-:W-:Y:S02]  /*36a0*/  IMAD.IADD R3, R34.reuse, 0x1, -R3 ;  /* 0x0000000122037824 */ /* 0x044fe400078e0a03 */
[----:B------:R-:W-:-:S03]  /*36b0*/  VIADD R34, R34, 0x1 ;  /* 0x0000000122227836 */ /* 0x000fc60000000000 */
[----:B------:R-:W-:Y:S01]  /*36c0*/  IABS R0, R3 ;  /* 0x0000000300007213 */ /* 0x000fe20000000000 */
[----:B----4-:R-:W-:-:S03]  /*36d0*/  FFMA R3, -R31, R6, 1 ;  /* 0x3f8000001f037423 */ /* 0x010fc60000000106 */
[----:B------:R-:W-:Y:S01]  /*36e0*/  I2FP.F32.S32 R0, R0 ;  /* 0x0000000000007245 */ /* 0x000fe20000201400 */
[----:B------:R-:W-:-:S03]  /*36f0*/  FFMA R3, R6, R3, R6 ;  /* 0x0000000306037223 */ /* 0x000fc60000000006 */
[----:B------:R-:W2:Y:S01]  /*3700*/  FCHK P0, R0, R31 ;  /* 0x0000001f00007302 */ /* 0x000ea20000000000 */
[----:B------:R-:W-:-:S04]  /*3710*/  FFMA R6, R0, R3, RZ ;  /* 0x0000000300067223 */ /* 0x000fc800000000ff */
[----:B---3--:R-:W-:-:S04]  /*3720*/  FFMA R4, -R31, R6, R0 ;  /* 0x000000061f047223 */ /* 0x008fc80000000100 */
[----:B------:R-:W-:Y:S01]  /*3730*/  FFMA R8, R3, R4, R6 ;  /* 0x0000000403087223 */ /* 0x000fe20000000006 */
[----:B--2---:R-:W-:Y:S06]  /*3740*/  @!P0 BRA `(.L_x_104) ;  /* 0x00000000000c8947 */ /* 0x004fec0003800000 */
[----:B------:R-:W-:-:S07]  /*3750*/  MOV R4, 0x3770 ;  /* 0x0000377000047802 */ /* 0x000fce0000000f00 */
[----:B01---5:R-:W-:Y:S05]  /*3760*/  CALL.REL.NOINC `($__internal_1_$__cuda_sm3x_div_rn_noftz_f32_slowpath) ;  /* 0x0000006c00a47944 */ /* 0x023fea0003c00000 */
[----:B------:R-:W-:-:S07]  /*3770*/  IMAD.MOV.U32 R8, RZ, RZ, R0 ;  /* 0x000000ffff087224 */ /* 0x000fce00078e0000 */
.L_x_104:
[----:B------:R-:W-:Y:S05]  /*3780*/  BSYNC.RECONVERGENT B2 ;  /* 0x0000000000027941 */ /* 0x000fea0003800200 */
.L_x_103:
[----:B------:R-:W2:Y:S01]  /*3790*/  F2F.F64.F32 R4, R8 ;  /* 0x0000000800047310 */ /* 0x000ea20000201800 */
[----:B------:R-:W-:Y:S01]  /*37a0*/  UMOV UR4, 0x8b145703 ;  /* 0x8b14570300047882 */ /* 0x000fe20000000000 */
[----:B------:R-:W-:Y:S01]  /*37b0*/  UMOV UR5, 0x4005bf0a ;  /* 0x4005bf0a00057882 */ /* 0x000fe20000000000 */
[----:B------:R-:W-:Y:S01]  /*37c0*/  BSSY.RECONVERGENT B0, `(.L_x_105) ;  /* 0x0000055000007945 */ /* 0x000fe20003800200 */
[----:B--2---:R-:W-:-:S10]  /*37d0*/  DADD R4, -R4, UR4 ;  /* 0x0000000404047e29 */ /* 0x004fd40008000100 */
[----:B------:R-:W-:Y:S01]  /*37e0*/  ISETP.GT.AND P0, PT, R5, 0xfffff, PT ;  /* 0x000fffff0500780c */ /* 0x000fe20003f04270 */
[--C-:B------:R-:W-:Y:S02]  /*37f0*/  IMAD.MOV.U32 R6, RZ, RZ, R4.reuse ;  /* 0x000000ffff067224 */ /* 0x100fe400078e0004 */
[--C-:B------:R-:W-:Y:S02]  /*3800*/  IMAD.MOV.U32 R7, RZ, RZ, R5.reuse ;  /* 0x000000ffff077224 */ /* 0x100fe400078e0005 */
[----:B------:R-:W-:Y:S02]  /*3810*/  IMAD.MOV.U32 R3, RZ, RZ, R5 ;  /* 0x000000ffff037224 */ /* 0x000fe400078e0005 */
[----:B------:R-:W-:-:S06]  /*3820*/  IMAD.MOV.U32 R20, RZ, RZ, R4 ;  /* 0x000000ffff147224 */ /* 0x000fcc00078e0004 */
[----:B------:R-:W-:-:S10]  /*3830*/  @!P0 DMUL R6, R6, 1.80143985094819840000e+16 ;  /* 0x4350000006068828 */ /* 0x000fd40000000000 */
[----:B------:R-:W-:Y:S02]  /*3840*/  @!P0 IMAD.MOV.U32 R3, RZ, RZ, R7 ;  /* 0x000000ffff038224 */ /* 0x000fe400078e0007 */
[----:B------:R-:W-:Y:S02]  /*3850*/  @!P0 IMAD.MOV.U32 R20, RZ, RZ, R6 ;  /* 0x000000ffff148224 */ /* 0x000fe400078e0006 */
[----:B------:R-:W-:-:S05]  /*3860*/  VIADD R0, R3, 0xffffffff ;  /* 0xffffffff03007836 */ /* 0x000fca0000000000 */
[----:B------:R-:W-:Y:S01]  /*3870*/  ISETP.GT.U32.AND P1, PT, R0, 0x7feffffe, PT ;  /* 0x7feffffe0000780c */ /* 0x000fe20003f24070 */
[----:B------:R-:W-:Y:S02]  /*3880*/  IMAD.MOV.U32 R0, RZ, RZ, -0x3ff ;  /* 0xfffffc01ff007424 */ /* 0x000fe400078e00ff */
[----:B------:R-:W-:-:S10]  /*3890*/  @!P0 IMAD.MOV.U32 R0, RZ, RZ, -0x435 ;  /* 0xfffffbcbff008424 */ /* 0x000fd400078e00ff */
[----:B------:R-:W-:Y:S05]  /*38a0*/  @P1 BRA `(.L_x_106) ;  /* 0x0000000400001947 */ /* 0x000fea0003800000 */
[C---:B------:R-:W-:Y:S01]  /*38b0*/  LOP3.LUT R4, R3.reuse, 0xfffff, RZ, 0xc0, !PT ;  /* 0x000fffff03047812 */ /* 0x040fe200078ec0ff */
[----:B------:R-:W-:Y:S01]  /*38c0*/  IMAD.MOV.U32 R12, RZ, RZ, -0x748574fc ;  /* 0x8b7a8b04ff0c7424 */ /* 0x000fe200078e00ff */
[----:B------:R-:W-:Y:S01]  /*38d0*/  UMOV UR4, 0x3ae80f1e ;  /* 0x3ae80f1e00047882 */ /* 0x000fe20000000000 */
[----:B------:R-:W-:Y:S01]  /*38e0*/  IMAD.MOV.U32 R13, RZ, RZ, 0x3ed0ee25 ;  /* 0x3ed0ee25ff0d7424 */ /* 0x000fe200078e00ff */
[----:B------:R-:W-:Y:S01]  /*38f0*/  LOP3.LUT R21, R4, 0x3ff00000, RZ, 0xfc, !PT ;  /* 0x3ff0000004157812 */ /* 0x000fe200078efcff */
[----:B------:R-:W-:Y:S01]  /*3900*/  IMAD.MOV.U32 R4, RZ, RZ, RZ ;  /* 0x000000ffff047224 */ /* 0x000fe200078e00ff */
[----:B------:R-:W-:Y:S01]  /*3910*/  UMOV UR5, 0x3eb1380b ;  /* 0x3eb1380b00057882 */ /* 0x000fe20000000000 */
[----:B------:R-:W-:Y:S01]  /*3920*/  LEA.HI R0, R3, R0, RZ, 0xc ;  /* 0x0000000003007211 */ /* 0x000fe200078f60ff */
[----:B------:R-:W-:Y:S01]  /*3930*/  UMOV UR6, 0x80000000 ;  /* 0x8000000000067882 */ /* 0x000fe20000000000 */
[----:B------:R-:W-:Y:S01]  /*3940*/  ISETP.GE.U32.AND P0, PT, R21, 0x3ff6a09f, PT ;  /* 0x3ff6a09f1500780c */ /* 0x000fe20003f06070 */
[----:B------:R-:W-:-:S12]  /*3950*/  UMOV UR7, 0x43300000 ;  /* 0x4330000000077882 */ /* 0x000fd80000000000 */
[----:B------:R-:W-:Y:S02]  /*3960*/  @P0 VIADD R5, R21, 0xfff00000 ;  /* 0xfff0000015050836 */ /* 0x000fe40000000000 */
[----:B------:R-:W-:Y:S02]  /*3970*/  @P0 VIADD R0, R0, 0x1 ;  /* 0x0000000100000836 */ /* 0x000fe40000000000 */
[----:B------:R-:W-:-:S06]  /*3980*/  @P0 IMAD.MOV.U32 R21, RZ, RZ, R5 ;  /* 0x000000ffff150224 */ /* 0x000fcc00078e0005 */
[C---:B------:R-:W-:Y:S02]  /*3990*/  DADD R10, R20.reuse, 1 ;  /* 0x3ff00000140a7429 */ /* 0x040fe40000000000 */
[----:B------:R-:W-:-:S04]  /*39a0*/  DADD R20, R20, -1 ;  /* 0xbff0000014147429 */ /* 0x000fc80000000000 */
[----:B------:R-:W2:Y:S02]  /*39b0*/  MUFU.RCP64H R5, R11 ;  /* 0x0000000b00057308 */ /* 0x000ea40000001800 */
[----:B--2---:R-:W-:-:S08]  /*39c0*/  DFMA R6, -R10, R4, 1 ;  /* 0x3ff000000a06742b */ /* 0x004fd00000000104 */
[----:B------:R-:W-:-:S08]  /*39d0*/  DFMA R6, R6, R6, R6 ;  /* 0x000000060606722b */ /* 0x000fd00000000006 */
[----:B------:R-:W-:-:S08]  /*39e0*/  DFMA R4, R4, R6, R4 ;  /* 0x000000060404722b */ /* 0x000fd00000000004 */
[----:B------:R-:W-:-:S08]  /*39f0*/  DMUL R6, R20, R4 ;  /* 0x0000000414067228 */ /* 0x000fd00000000000 */
[----:B------:R-:W-:-:S08]  /*3a00*/  DFMA R6, R20, R4, R6 ;  /* 0x000000041406722b */ /* 0x000fd00000000006 */
[----:B------:R-:W-:Y:S02]  /*3a10*/  DMUL R8, R6, R6 ;  /* 0x0000000606087228 */ /* 0x000fe40000000000 */
[----:B------:R-:W-:-:S06]  /*3a20*/  DADD R14, R20, -R6 ;  /* 0x00000000140e7229 */ /* 0x000fcc0000000806 */
[----:B------:R-:W-:Y:S01]  /*3a30*/  DFMA R10, R8, UR4, R12 ;  /* 0x00000004080a7c2b */ /* 0x000fe2000800000c */
[----:B------:R-:W-:Y:S01]  /*3a40*/  UMOV UR4, 0x9f02676f ;  /* 0x9f02676f00047882 */ /* 0x000fe20000000000 */
[----:B------:R-:W-:Y:S01]  /*3a50*/  UMOV UR5, 0x3ef3b266 ;  /* 0x3ef3b26600057882 */ /* 0x000fe20000000000 */
[----:B------:R-:W-:-:S05]  /*3a60*/  DADD R14, R14, R14 ;  /* 0x000000000e0e7229 */ /* 0x000fca000000000e */
[----:B------:R-:W-:Y:S01]  /*3a70*/  DFMA R10, R8, R10, UR4 ;  /* 0x00000004080a7e2b */ /* 0x000fe2000800000a */
[----:B------:R-:W-:Y:S01]  /*3a80*/  UMOV UR4, 0xa9ab0956 ;  /* 0xa9ab095600047882 */ /* 0x000fe20000000000 */
[----:B------:R-:W-:Y:S01]  /*3a90*/  UMOV UR5, 0x3f1745cb ;  /* 0x3f1745cb00057882 */ /* 0x000fe20000000000 */
[----:B------:R-:W-:-:S05]  /*3aa0*/  DFMA R20, R20, -R6, R14 ;  /* 0x800000061414722b */ /* 0x000fca000000000e */
[----:B------:R-:W-:Y:S01]  /*3ab0*/  DFMA R10, R8, R10, UR4 ;  /* 0x00000004080a7e2b */ /* 0x000fe2000800000a */
[----:B------:R-:W-:Y:S01]  /*3ac0*/  UMOV UR4, 0x2d1b5154 ;  /* 0x2d1b515400047882 */ /* 0x000fe20000000000 */
[----:B------:R-:W-:Y:S01]  /*3ad0*/  UMOV UR5, 0x3f3c71c7 ;  /* 0x3f3c71c700057882 */ /* 0x000fe20000000000 */
[----:B------:R-:W-:-:S05]  /*3ae0*/  DMUL R20, R4, R20 ;  /* 0x0000001404147228 */ /* 0x000fca0000000000 */
[----:B------:R-:W-:Y:S01]  /*3af0*/  DFMA R12, R8, R10, UR4 ;  /* 0x00000004080c7e2b */ /* 0x000fe2000800000a */
[----:B------:R-:W-:Y:S01]  /*3b00*/  UMOV UR4, 0x923be72d ;  /* 0x923be72d00047882 */ /* 0x000fe20000000000 */
[----:B------:R-:W-:Y:S01]  /*3b10*/  UMOV UR5, 0x3f624924 ;  /* 0x3f62492400057882 */ /* 0x000fe20000000000 */
[----:B------:R-:W-:Y:S01]  /*3b20*/  LOP3.LUT R10, R0, 0x80000000, RZ, 0x3c, !PT ;  /* 0x80000000000a7812 */ /* 0x000fe200078e3cff */
[----:B------:R-:W-:-:S04]  /*3b30*/  IMAD.MOV.U32 R11, RZ, RZ, 0x43300000 ;  /* 0x43300000ff0b7424 */ /* 0x000fc800078e00ff */
[----:B------:R-:W-:Y:S01]  /*3b40*/  DFMA R12, R8, R12, UR4 ;  /* 0x00000004080c7e2b */ /* 0x000fe2000800000c */
[----:B------:R-:W-:Y:S01]  /*3b50*/  UMOV UR4, 0x9999a3c4 ;  /* 0x9999a3c400047882 */ /* 0x000fe20000000000 */
[----:B------:R-:W-:Y:S01]  /*3b60*/  UMOV UR5, 0x3f899999 ;  /* 0x3f89999900057882 */ /* 0x000fe20000000000 */
[----:B------:R-:W-:Y:S01]  /*3b70*/  DADD R10, R10, -UR6 ;  /* 0x800000060a0a7e29 */ /* 0x000fe20008000000 */
[----:B------:R-:W-:Y:S01]  /*3b80*/  UMOV UR6, 0xfefa39ef ;  /* 0xfefa39ef00067882 */ /* 0x000fe20000000000 */
[----:B------:R-:W-:-:S03]  /*3b90*/  UMOV UR7, 0x3fe62e42 ;  /* 0x3fe62e4200077882 */ /* 0x000fc60000000000 */
[----:B------:R-:W-:Y:S01]  /*3ba0*/  DFMA R12, R8, R12, UR4 ;  /* 0x00000004080c7e2b */ /* 0x000fe2000800000c */
[----:B------:R-:W-:Y:S01]  /*3bb0*/  UMOV UR4, 0x55555554 ;  /* 0x5555555400047882 */ /* 0x000fe20000000000 */
[----:B------:R-:W-:Y:S01]  /*3bc0*/  UMOV UR5, 0x3fb55555 ;  /* 0x3fb5555500057882 */ /* 0x000fe20000000000 */
[----:B------:R-:W-:-:S05]  /*3bd0*/  DFMA R14, R10, UR6, R6 ;  /* 0x000000060a0e7c2b */ /* 0x000fca0008000006 */
[----:B------:R-:W-:Y:S01]  /*3be0*/  DFMA R40, R8, R12, UR4 ;  /* 0x0000000408287e2b */ /* 0x000fe2000800000c */
[----:B------:R-:W-:Y:S01]  /*3bf0*/  UMOV UR4, 0xfefa39ef ;  /* 0xfefa39ef00047882 */ /* 0x000fe20000000000 */
[----:B------:R-:W-:Y:S02]  /*3c00*/  UMOV UR5, 0x3fe62e42 ;  /* 0x3fe62e4200057882 */ /* 0x000fe40000000000 */
[----:B------:R-:W-:Y:S01]  /*3c10*/  DFMA R12, R10, -UR4, R14 ;  /* 0x800000040a0c7c2b */ /* 0x000fe2000800000e */
[----:B------:R-:W-:Y:S01]  /*3c20*/  UMOV UR4, 0x3b39803f ;  /* 0x3b39803f00047882 */ /* 0x000fe20000000000 */
[----:B------:R-:W-:Y:S02]  /*3c30*/  UMOV UR5, 0x3c7abc9e ;  /* 0x3c7abc9e00057882 */ /* 0x000fe40000000000 */
[----:B------:R-:W-:-:S04]  /*3c40*/  DMUL R40, R8, R40 ;  /* 0x0000002808287228 */ /* 0x000fc80000000000 */
[----:B------:R-:W-:-:S04]  /*3c50*/  DADD R12, -R6, R12 ;  /* 0x00000000060c7229 */ /* 0x000fc8000000010c */
[----:B------:R-:W-:-:S08]  /*3c60*/  DFMA R20, R6, R40, R20 ;  /* 0x000000280614722b */ /* 0x000fd00000000014 */
[----:B------:R-:W-:-:S08]  /*3c70*/  DADD R12, R20, -R12 ;  /* 0x00000000140c7229 */ /* 0x000fd0000000080c */
[----:B------:R-:W-:-:S08]  /*3c80*/  DFMA R12, R10, UR4, R12 ;  /* 0x000000040a0c7c2b */ /* 0x000fd0000800000c */
[----:B------:R-:W-:Y:S01]  /*3c90*/  DADD R12, R14, R12 ;  /* 0x000000000e0c7229 */ /* 0x000fe2000000000c */
[----:B------:R-:W-:Y:S10]  /*3ca0*/  BRA `(.L_x_107) ;  /* 0x0000000000187947 */ /* 0x000ff40003800000 */
.L_x_106:
[----:B------:R-:W-:Y:S01]  /*3cb0*/  IMAD.MOV.U32 R4, RZ, RZ, 0x0 ;  /* 0x00000000ff047424 */ /* 0x000fe200078e00ff */
[----:B------:R-:W-:Y:S01]  /*3cc0*/  LOP3.LUT P0, RZ, R7, 0x7fffffff, RZ, 0xc0, !PT ;  /* 0x7fffffff07ff7812 */ /* 0x000fe2000780c0ff */
[----:B------:R-:W-:-:S06]  /*3cd0*/  IMAD.MOV.U32 R5, RZ, RZ, 0x7ff00000 ;  /* 0x7ff00000ff057424 */ /* 0x000fcc00078e00ff */
[----:B------:R-:W-:-:S10]  /*3ce0*/  DFMA R4, R6, R4, +INF ;  /* 0x7ff000000604742b */ /* 0x000fd40000000004 */
[----:B------:R-:W-:Y:S02]  /*3cf0*/  FSEL R12, R4, RZ, P0 ;  /* 0x000000ff040c7208 */ /* 0x000fe40000000000 */
[----:B------:R-:W-:-:S07]  /*3d00*/  FSEL R13, R5, -QNAN , P0 ;  /* 0xfff00000050d7808 */ /* 0x000fce0000000000 */
.L_x_107:
[----:B------:R-:W-:Y:S05]  /*3d10*/  BSYNC.RECONVERGENT B0 ;  /* 0x0000000000007941 */ /* 0x000fea0003800200 */
.L_x_105:
[----:B-----5:R-:W-:Y:S01]  /*3d20*/  ISETP.GE.AND P0, PT, R35, R36, PT ;  /* 0x000000242300720c */ /* 0x020fe20003f06270 */
[----:B------:R-:W-:-:S12]  /*3d30*/  BSSY.RECONVERGENT B9, `(.L_x_108) ;  /* 0x0000200000097945 */ /* 0x000fd80003800200 */
[----:B------:R-:W-:Y:S05]  /*3d40*/  @P0 BRA `(.L_x_109) ;  /* 0x0000001c00f80947 */ /* 0x000fea0003800000 */
[----:B------:R-:W2:Y:S01]  /*3d50*/  F2F.F32.F64 R13, R12 ;  /* 0x0000000c000d7310 */ /* 0x000ea20000301000 */
[--C-:B------:R-:W-:Y:S01]  /*3d60*/  IMAD.IADD R37, R36, 0x1, -R35.reuse ;  /* 0x0000000124257824 */ /* 0x100fe200078e0a23 */
[----:B------:R-:W-:Y:S01]  /*3d70*/  UMOV UR4, 0x9374bc6a ;  /* 0x9374bc6a00047882 */ /* 0x000fe20000000000 */
[----:B------:R-:W-:Y:S01]  /*3d80*/  UMOV UR5, 0x3ff00418 ;  /* 0x3ff0041800057882 */ /* 0x000fe20000000000 */
[----:B------:R-:W-:Y:S01]  /*3d90*/  BSSY.RECONVERGENT B8, `(.L_x_110) ;  /* 0x00000de000087945 */ /* 0x000fe20003800200 */
[----:B------:R-:W-:Y:S01]  /*3da0*/  IMAD.MOV.U32 R39, RZ, RZ, R35 ;  /* 0x000000ffff277224 */ /* 0x000fe200078e0023 */
[----:B------:R-:W-:Y:S01]  /*3db0*/  LOP3.LUT P0, R37, R37, 0x3, RZ, 0xc0, !PT ;  /* 0x0000000325257812 */ /* 0x000fe2000780c0ff */
[----:B--2---:R-:W-:-:S04]  /*3dc0*/  FMUL R0, R32, R13 ;  /* 0x0000000d20007220 */ /* 0x004fc80000400000 */
[----:B------:R-:W2:Y:S02]  /*3dd0*/  F2F.F64.F32 R40, R0 ;  /* 0x0000000000287310 */ /* 0x000ea40000201800 */
[----:B--2---:R-:W-:-:S06]  /*3de0*/  DMUL R40, R40, UR4 ;  /* 0x0000000428287c28 */ /* 0x004fcc0008000000 */
[----:B------:R-:W-:Y:S05]  /*3df0*/  @!P0 BRA `(.L_x_111) ;  /* 0x0000000c005c8947 */ /* 0x000fea0003800000 */
[----:B------:R-:W2:Y:S01]  /*3e00*/  LDC.64 R44, c[0x0][0x3b8] ;  /* 0x0000ee00ff2c7b82 */ /* 0x000ea20000000a00 */
[----:B------:R-:W3:Y:S01]  /*3e10*/  LDG.E R0, desc[UR36][R22.64] ;  /* 0x0000002416007981 */ /* 0x000ee2000c1e1900 */
[----:B--2---:R-:W-:-:S05]  /*3e20*/  IMAD.WIDE R44, R35, 0x4, R44 ;  /* 0x00000004232c7825 */ /* 0x004fca00078e022c */
[----:B------:R-:W3:Y:S01]  /*3e30*/  LDG.E R11, desc[UR36][R44.64] ;  /* 0x000000242c0b7981 */ /* 0x000ee2000c1e1900 */
[----:B------:R-:W-:Y:S01]  /*3e40*/  BSSY.RECONVERGENT B10, `(.L_x_112) ;  /* 0x00000420000a7945 */ /* 0x000fe20003800200 */
[----:B---3--:R-:W-:-:S13]  /*3e50*/  ISETP.GT.AND P0, PT, R11, R0, PT ;  /* 0x000000000b00720c */ /* 0x008fda0003f04270 */
        /* <DEDUP_REMOVED lines=10> */
[----:B------:R-:W3:Y:S01]  /*3f00*/  LDCU.64 UR4, c[0x4][0x8] ;  /* 0x01000100ff0477ac */ /* 0x000ee20008000a00 */
[----:B------:R-:W-:Y:S02]  /*3f10*/  IMAD.MOV.U32 R6, RZ, RZ, R16 ;  /* 0x000000ffff067224 */ /* 0x000fe400078e0010 */
[----:B------:R2:W-:Y:S01]  /*3f20*/  STL.64 [R1+0x8], R46 ;  /* 0x0000082e01007387 */ /* 0x0005e20000100a00 */
[----:B------:R-:W4:Y:S01]  /*3f30*/  LDC.64 R8, c[0x4][R8] ;  /* 0x0100000008087b82 */ /* 0x000f220000000a00 */
[----:B------:R-:W-:Y:S02]  /*3f40*/  IMAD.MOV.U32 R7, RZ, RZ, R2 ;  /* 0x000000ffff077224 */ /* 0x000fe400078e0002 */
[----:B---3--:R-:W-:Y:S02]  /*3f50*/  IMAD.U32 R4, RZ, RZ, UR4 ;  /* 0x00000004ff047e24 */ /* 0x008fe4000f8e00ff */
[----:B--2---:R-:W-:-:S07]  /*3f60*/  IMAD.U32 R5, RZ, RZ, UR5 ;  /* 0x00000005ff057e24 */ /* 0x004fce000f8e00ff */
[----:B------:R-:W-:-:S07]  /*3f70*/  LEPC R20, `(.L_x_115) ;  /* 0x000000001014794e */ /* 0x000fce0000000000 */
[----:B01--4-:R-:W-:Y:S05]  /*3f80*/  CALL.ABS.NOINC R8 ;  /* 0x0000000008007343 */ /* 0x013fea0003c00000 */
.L_x_115:
[----:B------:R-:W-:Y:S05]  /*3f90*/  BRA `(.L_x_113) ;  /* 0x0000000000b07947 */ /* 0x000fea0003800000 */
.L_x_114:
[----:B------:R-:W2:Y:S01]  /*3fa0*/  LDCU.64 UR4, c[0x0][0x3f8] ;  /* 0x00007f00ff0477ac */ /* 0x000ea20008000a00 */
[C---:B------:R-:W-:Y:S01]  /*3fb0*/  IMAD.SHL.U32 R39, R46.reuse, 0x4, RZ ;  /* 0x000000042e277824 */ /* 0x040fe200078e00ff */
[----:B------:R-:W-:-:S04]  /*3fc0*/  SHF.L.U64.HI R46, R46, 0x2, R47 ;  /* 0x000000022e2e7819 */ /* 0x000fc8000001022f */
[----:B--2---:R-:W-:-:S04]  /*3fd0*/  IADD3 R10, P0, PT, R39, UR4, RZ ;  /* 0x00000004270a7c10 */ /* 0x004fc8000ff1e0ff */
[----:B------:R-:W-:-:S05]  /*3fe0*/  IADD3.X R11, PT, PT, R46, UR5, RZ, P0, !PT ;  /* 0x000000052e0b7c10 */ /* 0x000fca00087fe4ff */
[----:B------:R-:W2:Y:S01]  /*3ff0*/  LDG.E R10, desc[UR36][R10.64] ;  /* 0x000000240a0a7981 */ /* 0x000ea2000c1e1900 */
[----:B------:R-:W-:Y:S01]  /*4000*/  IMAD.MOV.U32 R3, RZ, RZ, 0x41c80000 ;  /* 0x41c80000ff037424 */ /* 0x000fe200078e00ff */
[----:B------:R-:W-:Y:S01]  /*4010*/  UMOV UR4, 0xd2f1a9fc ;  /* 0xd2f1a9fc00047882 */ /* 0x000fe20000000000 */
[----:B------:R-:W-:Y:S01]  /*4020*/  UMOV UR5, 0x3f50624d ;  /* 0x3f50624d00057882 */ /* 0x000fe20000000000 */
[----:B------:R-:W-:Y:S01]  /*4030*/  IMAD.MOV.U32 R4, RZ, RZ, 0x1 ;  /* 0x00000001ff047424 */ /* 0x000fe200078e00ff */
[----:B------:R-:W-:Y:S01]  /*4040*/  FSETP.GEU.AND P1, PT, |R41|, 6.5827683646048100446e-37, PT ;  /* 0x036000002900780b */ /* 0x000fe20003f2e200 */
[----:B------:R-:W-:Y:S01]  /*4050*/  BSSY.RECONVERGENT B1, `(.L_x_116) ;  /* 0x0000018000017945 */ /* 0x000fe20003800200 */
[----:B--2---:R-:W-:-:S04]  /*4060*/  FFMA R0, R10, -R3, 1 ;  /* 0x3f8000000a007423 */ /* 0x004fc80000000803 */
[----:B------:R-:W-:-:S04]  /*4070*/  FADD R0, R0, 25 ;  /* 0x41c8000000007421 */ /* 0x000fc80000000000 */
[----:B------:R-:W1:Y:S02]  /*4080*/  F2F.F64.F32 R6, R0 ;  /* 0x0000000000067310 */ /* 0x000e640000201800 */
[----:B-1----:R-:W-:-:S06]  /*4090*/  DFMA R6, R6, UR4, R42 ;  /* 0x0000000406067c2b */ /* 0x002fcc000800002a */
[----:B------:R-:W1:Y:S02]  /*40a0*/  MUFU.RCP64H R5, R7 ;  /* 0x0000000700057308 */ /* 0x000e640000001800 */
[----:B-1----:R-:W-:-:S08]  /*40b0*/  DFMA R8, -R6, R4, 1 ;  /* 0x3ff000000608742b */ /* 0x002fd00000000104 */
[----:B------:R-:W-:-:S08]  /*40c0*/  DFMA R8, R8, R8, R8 ;  /* 0x000000080808722b */ /* 0x000fd00000000008 */
[----:B------:R-:W-:-:S08]  /*40d0*/  DFMA R8, R4, R8, R4 ;  /* 0x000000080408722b */ /* 0x000fd00000000004 */
[----:B------:R-:W-:-:S08]  /*40e0*/  DFMA R10, -R6, R8, 1 ;  /* 0x3ff00000060a742b */ /* 0x000fd00000000108 */
[----:B------:R-:W-:-:S08]  /*40f0*/  DFMA R10, R8, R10, R8 ;  /* 0x0000000a080a722b */ /* 0x000fd00000000008 */
[----:B------:R-:W-:-:S08]  /*4100*/  DMUL R4, R40, R10 ;  /* 0x0000000a28047228 */ /* 0x000fd00000000000 */
[----:B------:R-:W-:-:S08]  /*4110*/  DFMA R8, -R6, R4, R40 ;  /* 0x000000040608722b */ /* 0x000fd00000000128 */
[----:B------:R-:W-:-:S10]  /*4120*/  DFMA R4, R10, R8, R4 ;  /* 0x000000080a04722b */ /* 0x000fd40000000004 */
[----:B------:R-:W-:-:S05]  /*4130*/  FFMA R0, RZ, R7, R5 ;  /* 0x00000007ff007223 */ /* 0x000fca0000000005 */
[----:B------:R-:W-:-:S13]  /*4140*/  FSETP.GT.AND P0, PT, |R0|, 1.469367938527859385e-39, PT ;  /* 0x001000000000780b */ /* 0x000fda0003f04200 */
[----:B------:R-:W-:Y:S05]  /*4150*/  @P0 BRA P1, `(.L_x_117) ;  /* 0x00000000001c0947 */ /* 0x000fea0000800000 */
[----:B------:R-:W-:Y:S01]  /*4160*/  IMAD.MOV.U32 R4, RZ, RZ, R6 ;  /* 0x000000ffff047224 */ /* 0x000fe200078e0006 */
[----:B------:R-:W-:Y:S01]  /*4170*/  MOV R0, 0x41c0 ;  /* 0x000041c000007802 */ /* 0x000fe20000000f00 */
[----:B------:R-:W-:Y:S02]  /*4180*/  IMAD.MOV.U32 R5, RZ, RZ, R7 ;  /* 0x000000ffff057224 */ /* 0x000fe400078e0007 */
[----:B------:R-:W-:Y:S02]  /*4190*/  IMAD.MOV.U32 R6, RZ, RZ, R40 ;  /* 0x000000ffff067224 */ /* 0x000fe400078e0028 */
[----:B------:R-:W-:-:S07]  /*41a0*/  IMAD.MOV.U32 R3, RZ, RZ, R41 ;  /* 0x000000ffff037224 */ /* 0x000fce00078e0029 */
[----:B0-----:R-:W-:Y:S05]  /*41b0*/  CALL.REL.NOINC `($__internal_0_$__cuda_sm20_div_rn_f64_full) ;  /* 0x0000005c00807944 */ /* 0x001fea0003c00000 */
[----:B------:R-:W-:-:S07]  /*41c0*/  IMAD.MOV.U32 R5, RZ, RZ, R3 ;  /* 0x000000ffff057224 */ /* 0x000fce00078e0003 */
.L_x_117:
[----:B------:R-:W-:Y:S05]  /*41d0*/  BSYNC.RECONVERGENT B1 ;  /* 0x0000000000017941 */ /* 0x000fea0003800200 */
.L_x_116:
[----:B------:R-:W1:Y:S02]  /*41e0*/  LDCU.64 UR4, c[0x0][0x400] ;  /* 0x00008000ff0477ac */ /* 0x000e640008000a00 */
[----:B-1----:R-:W-:-:S04]  /*41f0*/  IADD3 R6, P0, PT, R39, UR4, RZ ;  /* 0x0000000427067c10 */ /* 0x002fc8000ff1e0ff */
[----:B------:R-:W-:-:S05]  /*4200*/  IADD3.X R7, PT, PT, R46, UR5, RZ, P0, !PT ;  /* 0x000000052e077c10 */ /* 0x000fca00087fe4ff */
[----:B------:R-:W2:Y:S02]  /*4210*/  LDG.E R0, desc[UR36][R6.64] ;  /* 0x0000002406007981 */ /* 0x000ea4000c1e1900 */
[----:B--2---:R-:W1:Y:S02]  /*4220*/  F2F.F64.F32 R8, R0 ;  /* 0x0000000000087310 */ /* 0x004e640000201800 */
[----:B-1----:R-:W-:-:S10]  /*4230*/  DADD R8, R8, R4 ;  /* 0x0000000008087229 */ /* 0x002fd40000000004 */
[----:B------:R-:W1:Y:S02]  /*4240*/  F2F.F32.F64 R9, R8 ;  /* 0x0000000800097310 */ /* 0x000e640000301000 */
[----:B-1----:R2:W-:Y:S02]  /*4250*/  STG.E desc[UR36][R6.64], R9 ;  /* 0x0000000906007986 */ /* 0x0025e4000c101924 */
.L_x_113:
[----:B------:R-:W-:Y:S05]  /*4260*/  BSYNC.RECONVERGENT B10 ;  /* 0x00000000000a7941 */ /* 0x000fea0003800200 */
.L_x_112:
[----:B------:R-:W-:Y:S01]  /*4270*/  ISETP.NE.AND P0, PT, R37, 0x1, PT ;  /* 0x000000012500780c */ /* 0x000fe20003f05270 */
[----:B------:R-:W-:-:S12]  /*4280*/  VIADD R39, R35, 0x1 ;  /* 0x0000000123277836 */ /* 0x000fd80000000000 */
[----:B------:R-:W-:Y:S05]  /*4290*/  @!P0 BRA `(.L_x_111) ;  /* 0x0000000800348947 */ /* 0x000fea0003800000 */
[----:B------:R-:W3:Y:S04]  /*42a0*/  LDG.E R0, desc[UR36][R22.64] ;  /* 0x0000002416007981 */ /* 0x000ee8000c1e1900 */
[----:B------:R-:W3:Y:S01]  /*42b0*/  LDG.E R11, desc[UR36][R44.64+0x4] ;  /* 0x000004242c0b7981 */ /* 0x000ee2000c1e1900 */
[----:B------:R-:W-:Y:S01]  /*42c0*/  BSSY.RECONVERGENT B10, `(.L_x_118) ;  /* 0x00000410000a7945 */ /* 0x000fe20003800200 */
[----:B---3--:R-:W-:-:S13]  /*42d0*/  ISETP.GT.AND P0, PT, R11, R0, PT ;  /* 0x000000000b00720c */ /* 0x008fda0003f04270 */
[----:B------:R-:W-:Y:S05]  /*42e0*/  @P0 BRA `(.L_x_119) ;  /* 0x0000000000f80947 */ /* 0x000fea0003800000 */
[----:B------:R-:W3:Y:S01]  /*42f0*/  LDG.E R10, desc[UR36][R18.64] ;  /* 0x00000024120a7981 */ /* 0x000ee2000c1e1900 */
[----:B------:R-:W4:Y:S01]  /*4300*/  LDCU.64 UR4, c[0x0][0x3e0] ;  /* 0x00007c00ff0477ac */ /* 0x000f220008000a00 */
[----:B---3--:R-:W-:-:S05]  /*4310*/  IMAD.IADD R46, R11, 0x1, R10 ;  /* 0x000000010b2e7824 */ /* 0x008fca00078e020a */
[----:B----4-:R-:W-:Y:S02]  /*4320*/  ISETP.GE.U32.AND P0, PT, R46, UR4, PT ;  /* 0x000000042e007c0c */ /* 0x010fe4000bf06070 */
[----:B------:R-:W-:-:S04]  /*4330*/  SHF.R.S32.HI R47, RZ, 0x1f, R46 ;  /* 0x0000001fff2f7819 */ /* 0x000fc8000001142e */
[----:B------:R-:W-:-:S13]  /*4340*/  ISETP.GE.AND.EX P0, PT, R47, UR5, PT, P0 ;  /* 0x000000052f007c0c */ /* 0x000fda000bf06300 */
[----:B------:R-:W-:Y:S05]  /*4350*/  @!P0 BRA `(.L_x_120) ;  /* 0x0000000000308947 */ /* 0x000fea0003800000 */
[----:B------:R-:W-:Y:S01]  /*4360*/  MOV R8, 0x0 ;  /* 0x0000000000087802 */ /* 0x000fe20000000f00 */
[----:B------:R3:W-:Y:S01]  /*4370*/  STL.64 [R1], R10 ;  /* 0x0000000a01007387 */ /* 0x0007e20000100a00 */
[----:B------:R-:W4:Y:S01]  /*4380*/  LDCU.64 UR4, c[0x4][0x8] ;  /* 0x01000100ff0477ac */ /* 0x000f220008000a00 */
[----:B--2---:R-:W-:Y:S02]  /*4390*/  IMAD.MOV.U32 R6, RZ, RZ, R16 ;  /* 0x000000ffff067224 */ /* 0x004fe400078e0010 */
[----:B------:R3:W-:Y:S01]  /*43a0*/  STL.64 [R1+0x8], R46 ;  /* 0x0000082e01007387 */ /* 0x0007e20000100a00 */
[----:B------:R-:W2:Y:S01]  /*43b0*/  LDC.64 R8, c[0x4][R8] ;  /* 0x0100000008087b82 */ /* 0x000ea20000000a00 */
[----:B------:R-:W-:Y:S02]  /*43c0*/  IMAD.MOV.U32 R7, RZ, RZ, R2 ;  /* 0x000000ffff077224 */ /* 0x000fe400078e0002 */
[----:B----4-:R-:W-:Y:S02]  /*43d0*/  IMAD.U32 R4, RZ, RZ, UR4 ;  /* 0x00000004ff047e24 */ /* 0x010fe4000f8e00ff */
[----:B---3--:R-:W-:-:S07]  /*43e0*/  IMAD.U32 R5, RZ, RZ, UR5 ;  /* 0x00000005ff057e24 */ /* 0x008fce000f8e00ff */
[----:B------:R-:W-:-:S07]  /*43f0*/  LEPC R20, `(.L_x_121) ;  /* 0x000000001014794e */ /* 0x000fce0000000000 */
[----:B012---:R-:W-:Y:S05]  /*4400*/  CALL.ABS.NOINC R8 ;  /* 0x0000000008007343 */ /* 0x007fea0003c00000 */
.L_x_121:
[----:B------:R-:W-:Y:S05]  /*4410*/  BRA `(.L_x_119) ;  /* 0x0000000000ac7947 */ /* 0x000fea0003800000 */
.L_x_120:
[----:B------:R-:W3:Y:S01]  /*4420*/  LDCU.64 UR4, c[0x0][0x3f8] ;  /* 0x00007f00ff0477ac */ /* 0x000ee20008000a00 */
[C---:B------:R-:W-:Y:S01]  /*4430*/  IMAD.SHL.U32 R39, R46.reuse, 0x4, RZ ;  /* 0x000000042e277824 */ /* 0x040fe200078e00ff */
[----:B------:R-:W-:-:S04]  /*4440*/  SHF.L.U64.HI R46, R46, 0x2, R47 ;  /* 0x000000022e2e7819 */ /* 0x000fc8000001022f */
[----:B---3--:R-:W-:-:S04]  /*4450*/  IADD3 R10, P0, PT, R39, UR4, RZ ;  /* 0x00000004270a7c10 */ /* 0x008fc8000ff1e0ff */
[----:B------:R-:W-:-:S05]  /*4460*/  IADD3.X R11, PT, PT, R46, UR5, RZ, P0, !PT ;  /* 0x000000052e0b7c10 */ /* 0x000fca00087fe4ff */
[----:B------:R-:W3:Y:S01]  /*4470*/  LDG.E R10, desc[UR36][R10.64] ;  /* 0x000000240a0a7981 */ /* 0x000ee2000c1e1900 */
[----:B------:R-:W-:Y:S01]  /*4480*/  IMAD.MOV.U32 R3, RZ, RZ, 0x41c80000 ;  /* 0x41c80000ff037424 */ /* 0x000fe200078e00ff */
[----:B------:R-:W-:Y:S01]  /*4490*/  UMOV UR4, 0xd2f1a9fc ;  /* 0xd2f1a9fc00047882 */ /* 0x000fe20000000000 */
[----:B------:R-:W-:Y:S01]  /*44a0*/  UMOV UR5, 0x3f50624d ;  /* 0x3f50624d00057882 */ /* 0x000fe20000000000 */
[----:B--2---:R-:W-:Y:S01]  /*44b0*/  IMAD.MOV.U32 R6, RZ, RZ, 0x1 ;  /* 0x00000001ff067424 */ /* 0x004fe200078e00ff */
[----:B------:R-:W-:Y:S01]  /*44c0*/  FSETP.GEU.AND P1, PT, |R41|, 6.5827683646048100446e-37, PT ;  /* 0x036000002900780b */ /* 0x000fe20003f2e200 */
[----:B------:R-:W-:Y:S01]  /*44d0*/  BSSY.RECONVERGENT B1, `(.L_x_122) ;  /* 0x0000017000017945 */ /* 0x000fe20003800200 */
[----:B---3--:R-:W-:-:S04]  /*44e0*/  FFMA R0, R10, -R3, 1 ;  /* 0x3f8000000a007423 */ /* 0x008fc80000000803 */
        /* <DEDUP_REMOVED lines=17> */
[----:B------:R-:W-:-:S07]  /*4600*/  IMAD.MOV.U32 R3, RZ, RZ, R41 ;  /* 0x000000ffff037224 */ /* 0x000fce00078e0029 */
[----:B0-----:R-:W-:Y:S05]  /*4610*/  CALL.REL.NOINC `($__internal_0_$__cuda_sm20_div_rn_f64_full) ;  /* 0x0000005800687944 */ /* 0x001fea0003c00000 */
[----:B------:R-:W-:Y:S02]  /*4620*/  IMAD.MOV.U32 R6, RZ, RZ, R4 ;  /* 0x000000ffff067224 */ /* 0x000fe400078e0004 */
[----:B------:R-:W-:-:S07]  /*4630*/  IMAD.MOV.U32 R7, RZ, RZ, R3 ;  /* 0x000000ffff077224 */ /* 0x000fce00078e0003 */
.L_x_123:
[----:B------:R-:W-:Y:S05]  /*4640*/  BSYNC.RECONVERGENT B1 ;  /* 0x0000000000017941 */ /* 0x000fea0003800200 */
.L_x_122:
        /* <DEDUP_REMOVED lines=8> */
.L_x_119:
[----:B------:R-:W-:Y:S05]  /*46d0*/  BSYNC.RECONVERGENT B10 ;  /* 0x00000000000a7941 */ /* 0x000fea0003800200 */
.L_x_118:
[----:B------:R-:W-:Y:S01]  /*46e0*/  ISETP.NE.AND P0, PT, R37, 0x2, PT ;  /* 0x000000022500780c */ /* 0x000fe20003f05270 */
[----:B------:R-:W-:-:S12]  /*46f0*/  VIADD R39, R35, 0x2 ;  /* 0x0000000223277836 */ /* 0x000fd80000000000 */
[----:B------:R-:W-:Y:S05]  /*4700*/  @!P0 BRA `(.L_x_111) ;  /* 0x0000000400188947 */ /* 0x000fea0003800000 */
        /* <DEDUP_REMOVED lines=14> */
[----:B------:R-:W5:Y:S01]  /*47f0*/  LDCU.64 UR4, c[0x4][0x8] ;  /* 0x01000100ff0477ac */ /* 0x000f620008000a00 */
[----:B--2---:R-:W-:Y:S02]  /*4800*/  IMAD.MOV.U32 R6, RZ, RZ, R16 ;  /* 0x000000ffff067224 */ /* 0x004fe400078e0010 */
[----:B------:R4:W-:Y:S01]  /*4810*/  STL.64 [R1+0x8], R10 ;  /* 0x0000080a01007387 */ /* 0x0009e20000100a00 */
[----:B---3--:R-:W2:Y:S01]  /*4820*/  LDC.64 R8, c[0x4][R8] ;  /* 0x0100000008087b82 */ /* 0x008ea20000000a00 */
[----:B------:R-:W-:Y:S02]  /*4830*/  IMAD.MOV.U32 R7, RZ, RZ, R2 ;  /* 0x000000ffff077224 */ /* 0x000fe400078e0002 */
[----:B-----5:R-:W-:Y:S02]  /*4840*/  IMAD.U32 R4, RZ, RZ, UR4 ;  /* 0x00000004ff047e24 */ /* 0x020fe4000f8e00ff */
[----:B----4-:R-:W-:-:S07]  /*4850*/  IMAD.U32 R5, RZ, RZ, UR5 ;  /* 0x00000005ff057e24 */ /* 0x010fce000f8e00ff */
[----:B------:R-:W-:-:S07]  /*4860*/  LEPC R20, `(.L_x_127) ;  /* 0x000000001014794e */ /* 0x000fce0000000000 */
[----:B012---:R-:W-:Y:S05]  /*4870*/  CALL.ABS.NOINC R8 ;  /* 0x0000000008007343 */ /* 0x007fea0003c00000 */
.L_x_127:
[----:B------:R-:W-:Y:S05]  /*4880*/  BRA `(.L_x_125) ;  /* 0x0000000000b07947 */ /* 0x000fea0003800000 */
.L_x_126:
[----:B------:R-:W4:Y:S01]  /*4890*/  LDCU.64 UR4, c[0x0][0x3f8] ;  /* 0x00007f00ff0477ac */ /* 0x000f220008000a00 */
[C---:B------:R-:W-:Y:S01]  /*48a0*/  IMAD.SHL.U32 R37, R10.reuse, 0x4, RZ ;  /* 0x000000040a257824 */ /* 0x040fe200078e00ff */
[----:B------:R-:W-:-:S04]  /*48b0*/  SHF.L.U64.HI R39, R10, 0x2, R11 ;  /* 0x000000020a277819 */ /* 0x000fc8000001020b */
[----:B----4-:R-:W-:-:S04]  /*48c0*/  IADD3 R10, P0, PT, R37, UR4, RZ ;  /* 0x00000004250a7c10 */ /* 0x010fc8000ff1e0ff */
[----:B------:R-:W-:-:S05]  /*48d0*/  IADD3.X R11, PT, PT, R39, UR5, RZ, P0, !PT ;  /* 0x00000005270b7c10 */ /* 0x000fca00087fe4ff */
[----:B------:R-:W4:Y:S01]  /*48e0*/  LDG.E R10, desc[UR36][R10.64] ;  /* 0x000000240a0a7981 */ /* 0x000f22000c1e1900 */
[----:B------:R-:W-:Y:S01]  /*48f0*/  IMAD.MOV.U32 R3, RZ, RZ, 0x41c80000 ;  /* 0x41c80000ff037424 */ /* 0x000fe200078e00ff */
[----:B------:R-:W-:Y:S01]  /*4900*/  UMOV UR4, 0xd2f1a9fc ;  /* 0xd2f1a9fc00047882 */ /* 0x000fe20000000000 */
[----:B------:R-:W-:Y:S01]  /*4910*/  UMOV UR5, 0x3f50624d ;  /* 0x3f50624d00057882 */ /* 0x000fe20000000000 */
[----:B---3--:R-:W-:Y:S01]  /*4920*/  IMAD.MOV.U32 R4, RZ, RZ, 0x1 ;  /* 0x00000001ff047424 */ /* 0x008fe200078e00ff */
[----:B------:R-:W-:Y:S01]  /*4930*/  FSETP.GEU.AND P1, PT, |R41|, 6.5827683646048100446e-37, PT ;  /* 0x036000002900780b */ /* 0x000fe20003f2e200 */
[----:B------:R-:W-:Y:S01]  /*4940*/  BSSY.RECONVERGENT B1, `(.L_x_128) ;  /* 0x0000018000017945 */ /* 0x000fe20003800200 */
[----:B----4-:R-:W-:-:S04]  /*4950*/  FFMA R0, R10, -R3, 1 ;  /* 0x3f8000000a007423 */ /* 0x010fc80000000803 */
[----:B------:R-:W-:-:S04]  /*4960*/  FADD R0, R0, 25 ;  /* 0x41c8000000007421 */ /* 0x000fc80000000000 */
[----:B--2---:R-:W1:Y:S02]  /*4970*/  F2F.F64.F32 R6, R0 ;  /* 0x0000000000067310 */ /* 0x004e640000201800 */
        /* <DEDUP_REMOVED lines=20> */
.L_x_129:
[----:B------:R-:W-:Y:S05]  /*4ac0*/  BSYNC.RECONVERGENT B1 ;  /* 0x0000000000017941 */ /* 0x000fea0003800200 */
.L_x_128:
        /* <DEDUP_REMOVED lines=8> */
.L_x_125:
[----:B------:R-:W-:Y:S05]  /*4b50*/  BSYNC.RECONVERGENT B10 ;  /* 0x00000000000a7941 */ /* 0x000fea0003800200 */
.L_x_124:
[----:B------:R-:W-:-:S07]  /*4b60*/  VIADD R39, R35, 0x3 ;  /* 0x0000000323277836 */ /* 0x000fce0000000000 */
.L_x_111:
[----:B------:R-:W-:Y:S05]  /*4b70*/  BSYNC.RECONVERGENT B8 ;  /* 0x0000000000087941 */ /* 0x000fea0003800200 */
.L_x_110:
[----:B------:R-:W-:-:S05]  /*4b80*/  IMAD.IADD R0, R35, 0x1, -R36 ;  /* 0x0000000123007824 */ /* 0x000fca00078e0a24 */
[----:B------:R-:W-:-:S13]  /*4b90*/  ISETP.GT.U32.AND P0, PT, R0, -0x4, PT ;  /* 0xfffffffc0000780c */ /* 0x000fda0003f04070 */
[----:B------:R-:W-:Y:S05]  /*4ba0*/  @P0 BRA `(.L_x_109) ;  /* 0x0000001000600947 */ /* 0x000fea0003800000 */
.L_x_153:
[----:B------:R-:W5:Y:S01]  /*4bb0*/  LDC.64 R44, c[0x0][0x3b8] ;  /* 0x0000ee00ff2c7b82 */ /* 0x000f620000000a00 */
[----:B--2---:R-:W2:Y:S01]  /*4bc0*/  LDG.E R0, desc[UR36][R22.64] ;  /* 0x0000002416007981 */ /* 0x004ea2000c1e1900 */
[----:B-----5:R-:W-:-:S05]  /*4bd0*/  IMAD.WIDE R44, R39, 0x4, R44 ;  /* 0x00000004272c7825 */ /* 0x020fca00078e022c */
[----:B------:R-:W2:Y:S01]  /*4be0*/  LDG.E R11, desc[UR36][R44.64] ;  /* 0x000000242c0b7981 */ /* 0x000ea2000c1e1900 */
[----:B------:R-:W-:Y:S01]  /*4bf0*/  VIADD R39, R39, 0x4 ;  /* 0x0000000427277836 */ /* 0x000fe20000000000 */
[----:B------:R-:W-:Y:S04]  /*4c00*/  BSSY.RECONVERGENT B8, `(.L_x_130) ;  /* 0x0000043000087945 */ /* 0x000fe80003800200 */
[----:B------:R-:W-:-:S04]  /*4c10*/  ISETP.NE.AND P1, PT, R39, R36, PT ;  /* 0x000000242700720c */ /* 0x000fc80003f25270 */
[----:B------:R-:W-:Y:S02]  /*4c20*/  P2R R35, PR, RZ, 0x2 ;  /* 0x00000002ff237803 */ /* 0x000fe40000000000 */
[----:B--2---:R-:W-:-:S13]  /*4c30*/  ISETP.GT.AND P0, PT, R11, R0, PT ;  /* 0x000000000b00720c */ /* 0x004fda0003f04270 */
[----:B0-----:R-:W-:Y:S05]  /*4c40*/  @P0 BRA `(.L_x_131) ;  /* 0x0000000000f80947 */ /* 0x001fea0003800000 */
[----:B------:R-:W2:Y:S01]  /*4c50*/  LDG.E R10, desc[UR36][R18.64] ;  /* 0x00000024120a7981 */ /* 0x000ea2000c1e1900 */
[----:B------:R-:W5:Y:S01]  /*4c60*/  LDCU.64 UR4, c[0x0][0x3e0] ;  /* 0x00007c00ff0477ac */ /* 0x000f620008000a00 */
[----:B--2---:R-:W-:-:S05]  /*4c70*/  IMAD.IADD R46, R11, 0x1, R10 ;  /* 0x000000010b2e7824 */ /* 0x004fca00078e020a */
[----:B-----5:R-:W-:Y:S02]  /*4c80*/  ISETP.GE.U32.AND P0, PT, R46, UR4, PT ;  /* 0x000000042e007c0c */ /* 0x020fe4000bf06070 */
[----:B------:R-:W-:-:S04]  /*4c90*/  SHF.R.S32.HI R47, RZ, 0x1f, R46 ;  /* 0x0000001fff2f7819 */ /* 0x000fc8000001142e */
[----:B------:R-:W-:-:S13]  /*4ca0*/  ISETP.GE.AND.EX P0, PT, R47, UR5, PT, P0 ;  /* 0x000000052f007c0c */ /* 0x000fda000bf06300 */
[----:B------:R-:W-:Y:S05]  /*4cb0*/  @P0 BRA `(.L_x_132) ;  /* 0x0000000000b00947 */ /* 0x000fea0003800000 */
        /* <DEDUP_REMOVED lines=9> */
[----:B----4-:R-:W-:Y:S01]  /*4d50*/  IMAD.MOV.U32 R6, RZ, RZ, 0x1 ;  /* 0x00000001ff067424 */ /* 0x010fe200078e00ff */
[----:B------:R-:W-:Y:S01]  /*4d60*/  FSETP.GEU.AND P1, PT, |R41|, 6.5827683646048100446e-37, PT ;  /* 0x036000002900780b */ /* 0x000fe20003f2e200 */
[----:B------:R-:W-:Y:S01]  /*4d70*/  BSSY.RECONVERGENT B1, `(.L_x_133) ;  /* 0x0000017000017945 */ /* 0x000fe20003800200 */
[----:B--2---:R-:W-:-:S04]  /*4d80*/  FFMA R0, R10, -R3, 1 ;  /* 0x3f8000000a007423 */ /* 0x004fc80000000803 */
[----:B------:R-:W-:-:S04]  /*4d90*/  FADD R0, R0, 25 ;  /* 0x41c8000000007421 */ /* 0x000fc80000000000 */
[----:B---3--:R-:W1:Y:S02]  /*4da0*/  F2F.F64.F32 R4, R0 ;  /* 0x0000000000047310 */ /* 0x008e640000201800 */
        /* <DEDUP_REMOVED lines=19> */
.L_x_134:
[----:B------:R-:W-:Y:S05]  /*4ee0*/  BSYNC.RECONVERGENT B1 ;  /* 0x0000000000017941 */ /* 0x000fea0003800200 */
.L_x_133:
[----:B------:R-:W1:Y:S02]  /*4ef0*/  LDCU.64 UR4, c[0x0][0x400] ;  /* 0x00008000ff0477ac */ /* 0x000e640008000a00 */
[----:B-1----:R-:W-:-:S04]  /*4f00*/  IADD3 R4, P0, PT, R37, UR4, RZ ;  /* 0x0000000425047c10 */ /* 0x002fc8000ff1e0ff */
[----:B------:R-:W-:-:S05]  /*4f10*/  IADD3.X R5, PT, PT, R46, UR5, RZ, P0, !PT ;  /* 0x000000052e057c10 */ /* 0x000fca00087fe4ff */
[----:B------:R-:W2:Y:S02]  /*4f20*/  LDG.E R0, desc[UR36][R4.64] ;  /* 0x0000002404007981 */ /* 0x000ea4000c1e1900 */
[----:B--2---:R-:W1:Y:S02]  /*4f30*/  F2F.F64.F32 R8, R0 ;  /* 0x0000000000087310 */ /* 0x004e640000201800 */
[----:B-1----:R-:W-:-:S10]  /*4f40*/  DADD R8, R8, R6 ;  /* 0x0000000008087229 */ /* 0x002fd40000000006 */
[----:B------:R-:W1:Y:S02]  /*4f50*/  F2F.F32.F64 R9, R8 ;  /* 0x0000000800097310 */ /* 0x000e640000301000 */
[----:B-1----:R2:W-:Y:S01]  /*4f60*/  STG.E desc[UR36][R4.64], R9 ;  /* 0x0000000904007986 */ /* 0x0025e2000c101924 */
[----:B------:R-:W-:Y:S05]  /*4f70*/  BRA `(.L_x_131) ;  /* 0x00000000002c7947 */ /* 0x000fea0003800000 */
.L_x_132:
[----:B------:R-:W-:Y:S01]  /*4f80*/  MOV R8, 0x0 ;  /* 0x0000000000087802 */ /* 0x000fe20000000f00 */
[----:B------:R2:W-:Y:S01]  /*4f90*/  STL.64 [R1], R10 ;  /* 0x0000000a01007387 */ /* 0x0005e20000100a00 */
[----:B------:R-:W5:Y:S01]  /*4fa0*/  LDCU.64 UR4, c[0x4][0x8] ;  /* 0x01000100ff0477ac */ /* 0x000f620008000a00 */
[----:B----4-:R-:W-:Y:S02]  /*4fb0*/  IMAD.MOV.U32 R6, RZ, RZ, R16 ;  /* 0x000000ffff067224 */ /* 0x010fe400078e0010 */
[----:B------:R2:W-:Y:S01]  /*4fc0*/  STL.64 [R1+0x8], R46 ;  /* 0x0000082e01007387 */ /* 0x0005e20000100a00 */
[----:B---3--:R-:W3:Y:S01]  /*4fd0*/  LDC.64 R8, c[0x4][R8] ;  /* 0x0100000008087b82 */ /* 0x008ee20000000a00 */
[----:B------:R-:W-:Y:S02]  /*4fe0*/  IMAD.MOV.U32 R7, RZ, RZ, R2 ;  /* 0x000000ffff077224 */ /* 0x000fe400078e0002 */
[----:B-----5:R-:W-:Y:S02]  /*4ff0*/  IMAD.U32 R4, RZ, RZ, UR4 ;  /* 0x00000004ff047e24 */ /* 0x020fe4000f8e00ff */
[----:B--2---:R-:W-:-:S07]  /*5000*/  IMAD.U32 R5, RZ, RZ, UR5 ;  /* 0x00000005ff057e24 */ /* 0x004fce000f8e00ff */
[----:B------:R-:W-:-:S07]  /*5010*/  LEPC R20, `(.L_x_131) ;  /* 0x000000001014794e */ /* 0x000fce0000000000 */
[----:B01-3--:R-:W-:Y:S05]  /*5020*/  CALL.ABS.NOINC R8 ;  /* 0x0000000008007343 */ /* 0x00bfea0003c00000 */
.L_x_131:
[----:B------:R-:W-:Y:S05]  /*5030*/  BSYNC.RECONVERGENT B8 ;  /* 0x0000000000087941 */ /* 0x000fea0003800200 */
.L_x_130:
        /* <DEDUP_REMOVED lines=14> */
[----:B------:R-:W5:Y:S01]  /*5120*/  LDCU.64 UR4, c[0x4][0x8] ;  /* 0x01000100ff0477ac */ /* 0x000f620008000a00 */
[----:B----4-:R-:W-:Y:S02]  /*5130*/  IMAD.MOV.U32 R6, RZ, RZ, R16 ;  /* 0x000000ffff067224 */ /* 0x010fe400078e0010 */
[----:B------:R0:W-:Y:S01]  /*5140*/  STL.64 [R1+0x8], R46 ;  /* 0x0000082e01007387 */ /* 0x0001e20000100a00 */
[----:B--23--:R-:W2:Y:S01]  /*5150*/  LDC.64 R8, c[0x4][R8] ;  /* 0x0100000008087b82 */ /* 0x00cea20000000a00 */
[----:B------:R-:W-:Y:S02]  /*5160*/  IMAD.MOV.U32 R7, RZ, RZ, R2 ;  /* 0x000000ffff077224 */ /* 0x000fe400078e0002 */
[----:B-----5:R-:W-:Y:S02]  /*5170*/  IMAD.U32 R4, RZ, RZ, UR4 ;  /* 0x00000004ff047e24 */ /* 0x020fe4000f8e00ff */
[----:B0-----:R-:W-:-:S07]  /*5180*/  IMAD.U32 R5, RZ, RZ, UR5 ;  /* 0x00000005ff057e24 */ /* 0x001fce000f8e00ff */
[----:B------:R-:W-:-:S07]  /*5190*/  LEPC R20, `(.L_x_138) ;  /* 0x000000001014794e */ /* 0x000fce0000000000 */
[----:B-12---:R-:W-:Y:S05]  /*51a0*/  CALL.ABS.NOINC R8 ;  /* 0x0000000008007343 */ /* 0x006fea0003c00000 */
.L_x_138:
[----:B------:R-:W-:Y:S05]  /*51b0*/  BRA `(.L_x_136) ;  /* 0x0000000000ac7947 */ /* 0x000fea0003800000 */
.L_x_137:
[----:B------:R-:W0:Y:S01]  /*51c0*/  LDCU.64 UR4, c[0x0][0x3f8] ;  /* 0x00007f00ff0477ac */ /* 0x000e220008000a00 */
[C---:B------:R-:W-:Y:S01]  /*51d0*/  IMAD.SHL.U32 R37, R46.reuse, 0x4, RZ ;  /* 0x000000042e257824 */ /* 0x040fe200078e00ff */
[----:B------:R-:W-:-:S04]  /*51e0*/  SHF.L.U64.HI R46, R46, 0x2, R47 ;  /* 0x000000022e2e7819 */ /* 0x000fc8000001022f */
[----:B0-----:R-:W-:-:S04]  /*51f0*/  IADD3 R10, P0, PT, R37, UR4, RZ ;  /* 0x00000004250a7c10 */ /* 0x001fc8000ff1e0ff */
[----:B------:R-:W-:-:S05]  /*5200*/  IADD3.X R11, PT, PT, R46, UR5, RZ, P0, !PT ;  /* 0x000000052e0b7c10 */ /* 0x000fca00087fe4ff */
[----:B------:R-:W5:Y:S01]  /*5210*/  LDG.E R10, desc[UR36][R10.64] ;  /* 0x000000240a0a7981 */ /* 0x000f62000c1e1900 */
[----:B------:R-:W-:Y:S01]  /*5220*/  IMAD.MOV.U32 R3, RZ, RZ, 0x41c80000 ;  /* 0x41c80000ff037424 */ /* 0x000fe200078e00ff */
[----:B------:R-:W-:Y:S01]  /*5230*/  UMOV UR4, 0xd2f1a9fc ;  /* 0xd2f1a9fc00047882 */ /* 0x000fe20000000000 */
[----:B------:R-:W-:Y:S01]  /*5240*/  UMOV UR5, 0x3f50624d ;  /* 0x3f50624d00057882 */ /* 0x000fe20000000000 */
[----:B----4-:R-:W-:Y:S01]  /*5250*/  IMAD.MOV.U32 R6, RZ, RZ, 0x1 ;  /* 0x00000001ff067424 */ /* 0x010fe200078e00ff */
[----:B------:R-:W-:Y:S01]  /*5260*/  FSETP.GEU.AND P1, PT, |R41|, 6.5827683646048100446e-37, PT ;  /* 0x036000002900780b */ /* 0x000fe20003f2e200 */
[----:B------:R-:W-:Y:S01]  /*5270*/  BSSY.RECONVERGENT B1, `(.L_x_139) ;  /* 0x0000017000017945 */ /* 0x000fe20003800200 */
[----:B-----5:R-:W-:-:S04]  /*5280*/  FFMA R0, R10, -R3, 1 ;  /* 0x3f8000000a007423 */ /* 0x020fc80000000803 */
[----:B------:R-:W-:-:S04]  /*5290*/  FADD R0, R0, 25 ;  /* 0x41c8000000007421 */ /* 0x000fc80000000000 */
[----:B--23--:R-:W1:Y:S02]  /*52a0*/  F2F.F64.F32 R4, R0 ;  /* 0x0000000000047310 */ /* 0x00ce640000201800 */
[----:B-1----:R-:W-:-:S06]  /*52b0*/  DFMA R4, R4, UR4, R42 ;  /* 0x0000000404047c2b */ /* 0x002fcc000800002a */
[----:B------:R-:W0:Y:S02]  /*52c0*/  MUFU.RCP64H R7, R5 ;  /* 0x0000000500077308 */ /* 0x000e240000001800 */
[----:B0-----:R-:W-:-:S08]  /*52d0*/  DFMA R8, -R4, R6, 1 ;  /* 0x3ff000000408742b */ /* 0x001fd00000000106 */
        /* <DEDUP_REMOVED lines=13> */
[----:B------:R-:W-:Y:S05]  /*53b0*/  CALL.REL.NOINC `($__internal_0_$__cuda_sm20_div_rn_f64_full) ;  /* 0x0000004c00007944 */ /* 0x000fea0003c00000 */
[----:B------:R-:W-:Y:S02]  /*53c0*/  IMAD.MOV.U32 R6, RZ, RZ, R4 ;  /* 0x000000ffff067224 */ /* 0x000fe400078e0004 */
[----:B------:R-:W-:-:S07]  /*53d0*/  IMAD.MOV.U32 R7, RZ, RZ, R3 ;  /* 0x000000ffff077224 */ /* 0x000fce00078e0003 */
.L_x_140:
[----:B------:R-:W-:Y:S05]  /*53e0*/  BSYNC.RECONVERGENT B1 ;  /* 0x0000000000017941 */ /* 0x000fea0003800200 */
.L_x_139:
[----:B------:R-:W0:Y:S02]  /*53f0*/  LDCU.64 UR4, c[0x0][0x400] ;  /* 0x00008000ff0477ac */ /* 0x000e240008000a00 */
[----:B0-----:R-:W-:-:S04]  /*5400*/  IADD3 R4, P0, PT, R37, UR4, RZ ;  /* 0x0000000425047c10 */ /* 0x001fc8000ff1e0ff */
[----:B------:R-:W-:-:S05]  /*5410*/  IADD3.X R5, PT, PT, R46, UR5, RZ, P0, !PT ;  /* 0x000000052e057c10 */ /* 0x000fca00087fe4ff */
[----:B------:R-:W2:Y:S02]  /*5420*/  LDG.E R0, desc[UR36][R4.64] ;  /* 0x0000002404007981 */ /* 0x000ea4000c1e1900 */
[----:B--2---:R-:W0:Y:S02]  /*5430*/  F2F.F64.F32 R8, R0 ;  /* 0x0000000000087310 */ /* 0x004e240000201800 */
[----:B0-----:R-:W-:-:S10]  /*5440*/  DADD R8, R8, R6 ;  /* 0x0000000008087229 */ /* 0x001fd40000000006 */
[----:B------:R-:W0:Y:S02]  /*5450*/  F2F.F32.F64 R9, R8 ;  /* 0x0000000800097310 */ /* 0x000e240000301000 */
[----:B0-----:R0:W-:Y:S02]  /*5460*/  STG.E desc[UR36][R4.64], R9 ;  /* 0x0000000904007986 */ /* 0x0011e4000c101924 */
.L_x_136:
[----:B------:R-:W-:Y:S05]  /*5470*/  BSYNC.RECONVERGENT B8 ;  /* 0x0000000000087941 */ /* 0x000fea0003800200 */
.L_x_135:
        /* <DEDUP_REMOVED lines=23> */
.L_x_144:
[----:B------:R-:W-:Y:S05]  /*55f0*/  BRA `(.L_x_142) ;  /* 0x0000000000ac7947 */ /* 0x000fea0003800000 */
.L_x_143:
        /* <DEDUP_REMOVED lines=34> */
.L_x_146:
[----:B------:R-:W-:Y:S05]  /*5820*/  BSYNC.RECONVERGENT B1 ;  /* 0x0000000000017941 */ /* 0x000fea0003800200 */
.L_x_145:
        /* <DEDUP_REMOVED lines=8> */
.L_x_142:
[----:B------:R-:W-:Y:S05]  /*58b0*/  BSYNC.RECONVERGENT B8 ;  /* 0x0000000000087941 */ /* 0x000fea0003800200 */
.L_x_141:
        /* <DEDUP_REMOVED lines=23> */
.L_x_150:
[----:B------:R-:W-:Y:S05]  /*5a30*/  BRA `(.L_x_148) ;  /* 0x0000000000b07947 */ /* 0x000fea0003800000 */
.L_x_149:
        /* <DEDUP_REMOVED lines=9> */
[----:B--23--:R-:W-:Y:S01]  /*5ad0*/  IMAD.MOV.U32 R4, RZ, RZ, 0x1 ;  /* 0x00000001ff047424 */ /* 0x00cfe200078e00ff */
[----:B------:R-:W-:Y:S01]  /*5ae0*/  FSETP.GEU.AND P1, PT, |R41|, 6.5827683646048100446e-37, PT ;  /* 0x036000002900780b */ /* 0x000fe20003f2e200 */
[----:B------:R-:W-:Y:S01]  /*5af0*/  BSSY.RECONVERGENT B1, `(.L_x_151) ;  /* 0x0000018000017945 */ /* 0x000fe20003800200 */
[----:B-----5:R-:W-:-:S04]  /*5b00*/  FFMA R0, R10, -R3, 1 ;  /* 0x3f8000000a007423 */ /* 0x020fc80000000803 */
[----:B------:R-:W-:-:S04]  /*5b10*/  FADD R0, R0, 25 ;  /* 0x41c8000000007421 */ /* 0x000fc80000000000 */
[----:B----4-:R-:W1:Y:S02]  /*5b20*/  F2F.F64.F32 R6, R0 ;  /* 0x0000000000067310 */ /* 0x010e640000201800 */
        /* <DEDUP_REMOVED lines=18> */
[----:B------:R-:W-:Y:S05]  /*5c50*/  CALL.REL.NOINC `($__internal_0_$__cuda_sm20_div_rn_f64_full) ;  /* 0x0000004000d87944 */ /* 0x000fea0003c00000 */
[----:B------:R-:W-:-:S07]  /*5c60*/  IMAD.MOV.U32 R5, RZ, RZ, R3 ;  /* 0x000000ffff057224 */ /* 0x000fce00078e0003 */
.L_x_152:
[----:B------:R-:W-:Y:S05]  /*5c70*/  BSYNC.RECONVERGENT B1 ;  /* 0x0000000000017941 */ /* 0x000fea0003800200 */
.L_x_151:
        /* <DEDUP_REMOVED lines=8> */
.L_x_148:
[----:B------:R-:W-:Y:S05]  /*5d00*/  BSYNC.RECONVERGENT B8 ;  /* 0x0000000000087941 */ /* 0x000fea0003800200 */
.L_x_147:
[----:B------:R-:W-:-:S13]  /*5d10*/  ISETP.NE.AND P0, PT, R35, RZ, PT ;  /* 0x000000ff2300720c */ /* 0x000fda0003f05270 */
[----:B------:R-:W-:Y:S05]  /*5d20*/  @P0 BRA `(.L_x_153) ;  /* 0xffffffec00a00947 */ /* 0x000fea000383ffff */
.L_x_109:
[----:B------:R-:W-:Y:S05]  /*5d30*/  BSYNC.RECONVERGENT B9 ;  /* 0x0000000000097941 */ /* 0x000fea0003800200 */
.L_x_108:
[----:B------:R-:W-:-:S13]  /*5d40*/  ISETP.NE.AND P0, PT, R38, RZ, PT ;  /* 0x000000ff2600720c */ /* 0x000fda0003f05270 */
[----:B------:R-:W-:Y:S05]  /*5d50*/  @P0 BRA `(.L_x_154) ;  /* 0xffffffd8002c0947 */ /* 0x000fea000383ffff */
.L_x_100:
[----:B------:R-:W-:Y:S05]  /*5d60*/  BSYNC.RECONVERGENT B6 ;  /* 0x0000000000067941 */ /* 0x000fea0003800200 */
.L_x_99:
[----:B------:R-:W-:-:S13]  /*5d70*/  ISETP.NE.AND P0, PT, R25, RZ, PT ;  /* 0x000000ff1900720c */ /* 0x000fda0003f05270 */
[----:B------:R-:W-:Y:S05]  /*5d80*/  @P0 BRA `(.L_x_155) ;  /* 0xffffffd000a80947 */ /* 0x000fea000383ffff */
.L_x_98:
[----:B------:R-:W-:Y:S05]  /*5d90*/  BSYNC.RECONVERGENT B7 ;  /* 0x0000000000077941 */ /* 0x000fea0003800200 */
.L_x_97:
[----:B------:R-:W2:Y:S04]  /*5da0*/  LDG.E R17, desc[UR36][R28.64] ;  /* 0x000000241c117981 */ /* 0x000ea8000c1e1900 */
[----:B0-----:R-:W2:Y:S01]  /*5db0*/  LDG.E R32, desc[UR36][R28.64+0x4] ;  /* 0x000004241c207981 */ /* 0x001ea2000c1e1900 */
[----:B------:R-:W-:Y:S01]  /*5dc0*/  BSSY.RECONVERGENT B7, `(.L_x_156) ;  /* 0x00002dc000077945 */ /* 0x000fe20003800200 */
[----:B--2---:R-:W-:-:S13]  /*5dd0*/  ISETP.GE.AND P0, PT, R17, R32, PT ;  /* 0x000000201100720c */ /* 0x004fda0003f06270 */
[----:B------:R-:W-:Y:S05]  /*5de0*/  @P0 BRA `(.L_x_157) ;  /* 0x0000002c00640947 */ /* 0x000fea0003800000 */
[----:B-----5:R-:W0:Y:S02]  /*5df0*/  LDC.64 R24, c[0x0][0x3b8] ;  /* 0x0000ee00ff187b82 */ /* 0x020e240000000a00 */
[----:B0-----:R-:W-:-:S05]  /*5e00*/  IADD3 R24, P0, PT, R24, 0x8, RZ ;  /* 0x0000000818187810 */ /* 0x001fca0007f1e0ff */
[----:B------:R-:W-:-:S08]  /*5e10*/  IMAD.X R25, RZ, RZ, R25, P0 ;  /* 0x000000ffff197224 */ /* 0x000fd000000e0619 */
.L_x_214:
[----:B0-----:R-:W0:Y:S01]  /*5e20*/  LDC.64 R26, c[0x0][0x398] ;  /* 0x0000e600ff1a7b82 */ /* 0x001e220000000a00 */
[----:B--2---:R-:W2:Y:S01]  /*5e30*/  LDCU UR4, c[0x0][0x3c8] ;  /* 0x00007900ff0477ac */ /* 0x004ea20008000800 */
[----:B0-----:R-:W-:-:S05]  /*5e40*/  IMAD.WIDE R26, R17, 0x4, R26 ;  /* 0x00000004111a7825 */ /* 0x001fca00078e021a */
[----:B------:R-:W2:Y:S01]  /*5e50*/  LDG.E R20, desc[UR36][R26.64] ;  /* 0x000000241a147981 */ /* 0x000ea2000c1e1900 */
[----:B-1-34-:R-:W-:Y:S01]  /*5e60*/  IMAD.MOV.U32 R3, RZ, RZ, R17 ;  /* 0x000000ffff037224 */ /* 0x01afe200078e0011 */
[----:B------:R-:W-:Y:S01]  /*5e70*/  BSSY.RECONVERGENT B6, `(.L_x_158) ;  /* 0x00002ce000067945 */ /* 0x000fe20003800200 */
[----:B------:R-:W-:-:S05]  /*5e80*/  VIADD R17, R17, 0x1 ;  /* 0x0000000111117836 */ /* 0x000fca0000000000 */
[----:B------:R-:W-:-:S04]  /*5e90*/  ISETP.NE.AND P1, PT, R17, R32, PT ;  /* 0x000000201100720c */ /* 0x000fc80003f25270 */
[----:B------:R-:W-:Y:S02]  /*5ea0*/  P2R R34, PR, RZ, 0x2 ;  /* 0x00000002ff227803 */ /* 0x000fe40000000000 */
        /* <DEDUP_REMOVED lines=34> */
.L_x_161:
[----:B------:R-:W-:Y:S05]  /*60d0*/  BSYNC.RECONVERGENT B0 ;  /* 0x0000000000007941 */ /* 0x000fea0003800200 */
.L_x_160:
[----:B------:R-:W0:Y:S01]  /*60e0*/  LDCU.64 UR4, c[0x4][0x18] ;  /* 0x01000300ff0477ac */ /* 0x000e220008000a00 */
[----:B------:R-:W-:-:S05]  /*60f0*/  IMAD.SHL.U32 R3, R0, 0x40, RZ ;  /* 0x0000004000037824 */ /* 0x000fca00078e00ff */
[----:B------:R-:W-:-:S04]  /*6100*/  LOP3.LUT R3, R3, 0x40, RZ, 0xc0, !PT ;  /* 0x0000004003037812 */ /* 0x000fc800078ec0ff */
[----:B0-----:R-:W-:-:S05]  /*6110*/  IADD3 R36, P0, PT, R3, UR4, RZ ;  /* 0x0000000403247c10 */ /* 0x001fca000ff1e0ff */
[----:B------:R-:W-:-:S05]  /*6120*/  IMAD.X R37, RZ, RZ, UR5, P0 ;  /* 0x00000005ff257e24 */ /* 0x000fca00080e06ff */
[----:B------:R-:W2:Y:S04]  /*6130*/  LDG.E.128.CONSTANT R4, desc[UR36][R36.64] ;  /* 0x0000002424047981 */ /* 0x000ea8000c1e9d00 */
[----:B------:R-:W3:Y:S04]  /*6140*/  LDG.E.128.CONSTANT R8, desc[UR36][R36.64+0x10] ;  /* 0x0000102424087981 */ /* 0x000ee8000c1e9d00 */
[----:B------:R-:W4:Y:S01]  /*6150*/  LDG.E.128.CONSTANT R12, desc[UR36][R36.64+0x20] ;  /* 0x00002024240c7981 */ /* 0x000f22000c1e9d00 */
[----:B------:R-:W-:Y:S01]  /*6160*/  LOP3.LUT R3, R0, 0x1, RZ, 0xc0, !PT ;  /* 0x0000000100037812 */ /* 0x000fe200078ec0ff */
[----:B------:R-:W-:Y:S01]  /*6170*/  IMAD.MOV.U32 R38, RZ, RZ, 0x20fd8164 ;  /* 0x20fd8164ff267424 */ /* 0x000fe200078e00ff */
[----:B------:R-:W-:Y:S01]  /*6180*/  DMUL R30, R28, R28 ;  /* 0x0000001c1c1e7228 */ /* 0x000fe20000000000 */
[----:B------:R-:W0:Y:S01]  /*6190*/  I2F.F64 R40, R20 ;  /* 0x0000001400287312 */ /* 0x000e220000201c00 */
[----:B------:R-:W-:Y:S01]  /*61a0*/  ISETP.NE.U32.AND P0, PT, R3, 0x1, PT ;  /* 0x000000010300780c */ /* 0x000fe20003f05070 */
[----:B------:R-:W-:Y:S01]  /*61b0*/  IMAD.MOV.U32 R3, RZ, RZ, 0x3da8ff83 ;  /* 0x3da8ff83ff037424 */ /* 0x000fe200078e00ff */
[----:B------:R-:W-:Y:S01]  /*61c0*/  UMOV UR4, 0x88e368f1 ;  /* 0x88e368f100047882 */ /* 0x000fe20000000000 */
[----:B------:R-:W-:Y:S01]  /*61d0*/  UMOV UR5, 0x3ef4f8b5 ;  /* 0x3ef4f8b500057882 */ /* 0x000fe20000000000 */
[----:B------:R-:W-:-:S02]  /*61e0*/  FSEL R38, R38, -8.06006814911005101289e+34, !P0 ;  /* 0xf9785eba26267808 */ /* 0x000fc40004000000 */
[----:B------:R-:W-:-:S06]  /*61f0*/  FSEL R39, -R3, 0.11223486810922622681, !P0 ;  /* 0x3de5db6503277808 */ /* 0x000fcc0004000100 */
[----:B--2---:R-:W-:Y:S02]  /*6200*/  DFMA R4, R30, R38, R4 ;  /* 0x000000261e04722b */ /* 0x004fe40000000004 */
[C-C-:B0-----:R-:W-:Y:S02]  /*6210*/  DFMA R38, R40.reuse, -UR4, R40.reuse ;  /* 0x8000000428267c2b */ /* 0x141fe40008000028 */
[----:B------:R-:W-:-:S04]  /*6220*/  DFMA R40, R40, UR4, R40 ;  /* 0x0000000428287c2b */ /* 0x000fc80008000028 */
[C---:B------:R-:W-:Y:S02]  /*6230*/  DFMA R4, R30.reuse, R4, R6 ;  /* 0x000000041e04722b */ /* 0x040fe40000000006 */
[----:B------:R-:W-:Y:S06]  /*6240*/  F2I.F64.CEIL R35, R40 ;  /* 0x0000002800237311 */ /* 0x000fec0000309100 */
[C---:B---3--:R-:W-:Y:S02]  /*6250*/  DFMA R4, R30.reuse, R4, R8 ;  /* 0x000000041e04722b */ /* 0x048fe40000000008 */
[----:B------:R-:W0:Y:S06]  /*6260*/  F2I.F64.FLOOR R38, R38 ;  /* 0x0000002600267311 */ /* 0x000e2c0000305100 */
[----:B------:R-:W-:-:S08]  /*6270*/  DFMA R4, R30, R4, R10 ;  /* 0x000000041e04722b */ /* 0x000fd0000000000a */
[----:B----4-:R-:W-:Y:S01]  /*6280*/  DFMA R4, R30, R4, R12 ;  /* 0x000000041e04722b */ /* 0x010fe2000000000c */
[--C-:B0-----:R-:W-:Y:S02]  /*6290*/  IMAD.IADD R3, R38, 0x1, -R20.reuse ;  /* 0x0000000126037824 */ /* 0x101fe400078e0a14 */
[----:B------:R-:W-:-:S03]  /*62a0*/  IMAD.IADD R20, R35, 0x1, -R20 ;  /* 0x0000000123147824 */ /* 0x000fc600078e0a14 */
[----:B------:R-:W-:Y:S02]  /*62b0*/  IABS R36, R3 ;  /* 0x0000000300247213 */ /* 0x000fe40000000000 */
[----:B------:R-:W-:Y:S01]  /*62c0*/  DFMA R4, R30, R4, R14 ;  /* 0x000000041e04722b */ /* 0x000fe2000000000e */
[----:B------:R-:W-:Y:S02]  /*62d0*/  IABS R3, R20 ;  /* 0x0000001400037213 */ /* 0x000fe40000000000 */
[----:B------:R-:W-:Y:S02]  /*62e0*/  I2FP.F32.S32 R36, R36 ;  /* 0x0000002400247245 */ /* 0x000fe40000201400 */
[----:B------:R-:W-:-:S03]  /*62f0*/  I2FP.F32.S32 R3, R3 ;  /* 0x0000000300037245 */ /* 0x000fc60000201400 */
[----:B------:R-:W-:Y:S01]  /*6300*/  DFMA R28, R4, R28, R28 ;  /* 0x0000001c041c722b */ /* 0x000fe2000000001c */
[----:B------:R-:W-:Y:S01]  /*6310*/  FSETP.GT.AND P1, PT, R36, R3, PT ;  /* 0x000000032400720b */ /* 0x000fe20003f24000 */
[----:B------:R-:W-:-:S03]  /*6320*/  DFMA R4, R30, R4, 1 ;  /* 0x3ff000001e04742b */ /* 0x000fc60000000004 */
[----:B------:R-:W-:Y:S02]  /*6330*/  FSEL R36, R36, R3, P1 ;  /* 0x0000000324247208 */ /* 0x000fe40000800000 */
[----:B------:R-:W-:-:S05]  /*6340*/  LOP3.LUT P1, RZ, R0, 0x2, RZ, 0xc0, !PT ;  /* 0x0000000200ff7812 */ /* 0x000fca000782c0ff */
[----:B------:R-:W-:Y:S02]  /*6350*/  FSEL R6, R4, R28, !P0 ;  /* 0x0000001c04067208 */ /* 0x000fe40004000000 */
[----:B------:R-:W-:Y:S02]  /*6360*/  FSEL R7, R5, R29, !P0 ;  /* 0x0000001d05077208 */ /* 0x000fe40004000000 */
[----:B------:R-:W-:-:S04]  /*6370*/  ISETP.GT.AND P0, PT, R38, R35, PT ;  /* 0x000000232600720c */ /* 0x000fc80003f04270 */
[----:B------:R-:W-:Y:S01]  /*6380*/  FSETP.LT.OR P0, PT, R36, 1, P0 ;  /* 0x3f8000002400780b */ /* 0x000fe20000701400 */
[----:B------:R-:W-:-:S10]  /*6390*/  DADD R4, RZ, -R6 ;  /* 0x00000000ff047229 */ /* 0x000fd40000000806 */
[----:B------:R-:W-:Y:S02]  /*63a0*/  FSEL R4, R6, R4, !P1 ;  /* 0x0000000406047208 */ /* 0x000fe40004800000 */
[----:B------:R-:W-:Y:S01]  /*63b0*/  FSEL R5, R7, R5, !P1 ;  /* 0x0000000507057208 */ /* 0x000fe20004800000 */
[----:B------:R-:W-:Y:S06]  /*63c0*/  @P0 BRA `(.L_x_159) ;  /* 0x0000002400e00947 */ /* 0x000fec0003800000 */
[----:B------:R-:W0:Y:S08]  /*63d0*/  F2F.F32.F64 R37, R4 ;  /* 0x0000000400257310 */ /* 0x000e300000301000 */
[----:B0-----:R0:W1:Y:S02]  /*63e0*/  F2F.F64.F32 R28, R37 ;  /* 0x00000025001c7310 */ /* 0x0010640000201800 */
.L_x_213:
[----:B--2---:R-:W2:Y:S01]  /*63f0*/  LDG.E R3, desc[UR36][R26.64] ;  /* 0x000000241a037981 */ /* 0x004ea2000c1e1900 */
[----:B0--3--:R-:W3:Y:S02]  /*6400*/  LDC.64 R4, c[0x0][0x3c0] ;  /* 0x0000f000ff047b82 */ /* 0x009ee40000000a00 */
[----:B---3--:R-:W-:-:S05]  /*6410*/  IMAD.WIDE R4, R38, 0x4, R4 ;  /* 0x0000000426047825 */ /* 0x008fca00078e0204 */
[----:B------:R3:W5:Y:S04]  /*6420*/  LDG.E R41, desc[UR36][R4.64] ;  /* 0x0000002404297981 */ /* 0x000768000c1e1900 */
[----:B------:R3:W5:Y:S01]  /*6430*/  LDG.E R42, desc[UR36][R4.64+0x4] ;  /* 0x00000424042a7981 */ /* 0x000762000c1e1900 */
[----:B----4-:R-:W4:Y:S01]  /*6440*/  MUFU.RCP R7, R36 ;  /* 0x0000002400077308 */ /* 0x010f220000001000 */
[----:B------:R-:W-:Y:S01]  /*6450*/  ISETP.NE.AND P1, PT, R38, R35, PT ;  /* 0x000000232600720c */ /* 0x000fe20003f25270 */
[----:B------:R-:W-:Y:S03]  /*6460*/  BSSY.RECONVERGENT B2, `(.L_x_162) ;  /* 0x0000011000027945 */ /* 0x000fe60003800200 */
[----:B------:R-:W-:Y:S01]  /*6470*/  P2R R40, PR, RZ, 0x2 ;  /* 0x00000002ff287803 */ /* 0x000fe20000000000 */
[----:B----4-:R-:W-:-:S04]  /*6480*/  FFMA R6, -R36, R7, 1 ;  /* 0x3f80000024067423 */ /* 0x010fc80000000107 */
[----:B------:R-:W-:Y:S01]  /*6490*/  FFMA R7, R7, R6, R7 ;  /* 0x0000000607077223 */ /* 0x000fe20000000007 */
[C---:B--2---:R-:W-:Y:S02]  /*64a0*/  IMAD.IADD R3, R38.reuse, 0x1, -R3 ;  /* 0x0000000126037824 */ /* 0x044fe400078e0a03 */
[----:B------:R-:W-:-:S03]  /*64b0*/  VIADD R38, R38, 0x1 ;  /* 0x0000000126267836 */ /* 0x000fc60000000000 */
[----:B------:R-:W-:-:S04]  /*64c0*/  IABS R0, R3 ;  /* 0x0000000300007213 */ /* 0x000fc80000000000 */
[----:B------:R-:W-:-:S04]  /*64d0*/  I2FP.F32.S32 R0, R0 ;  /* 0x0000000000007245 */ /* 0x000fc80000201400 */
[----:B------:R-:W2:Y:S01]  /*64e0*/  FCHK P0, R0, R36 ;  /* 0x0000002400007302 */ /* 0x000ea20000000000 */
[----:B------:R-:W-:-:S04]  /*64f0*/  FFMA R6, R0, R7, RZ ;  /* 0x0000000700067223 */ /* 0x000fc800000000ff */
[----:B------:R-:W-:-:S04]  /*6500*/  FFMA R3, -R36, R6, R0 ;  /* 0x0000000624037223 */ /* 0x000fc80000000100 */
[----:B------:R-:W-:Y:S01]  /*6510*/  FFMA R8, R7, R3, R6 ;  /* 0x0000000307087223 */ /* 0x000fe20000000006 */
[----:B--23--:R-:W-:Y:S06]  /*6520*/  @!P0 BRA `(.L_x_163) ;  /* 0x0000000000108947 */ /* 0x00cfec0003800000 */
[----:B------:R-:W-:Y:S01]  /*6530*/  IMAD.MOV.U32 R31, RZ, RZ, R36 ;  /* 0x000000ffff1f7224 */ /* 0x000fe200078e0024 */
[----:B------:R-:W-:-:S07]  /*6540*/  MOV R4, 0x6560 ;  /* 0x0000656000047802 */ /* 0x000fce0000000f00 */
[----:B01---5:R-:W-:Y:S05]  /*6550*/  CALL.REL.NOINC `($__internal_1_$__cuda_sm3x_div_rn_noftz_f32_slowpath) ;  /* 0x0000004000287944 */ /* 0x023fea0003c00000 */
[----:B------:R-:W-:-:S07]  /*6560*/  IMAD.MOV.U32 R8, RZ, RZ, R0 ;  /* 0x000000ffff087224 */ /* 0x000fce00078e0000 */
.L_x_163:
[----:B------:R-:W-:Y:S05]  /*6570*/  BSYNC.RECONVERGENT B2 ;  /* 0x0000000000027941 */ /* 0x000fea0003800200 */
.L_x_162:
        /* <DEDUP_REMOVED lines=82> */
.L_x_165:
[----:B------:R-:W-:Y:S01]  /*6aa0*/  IMAD.MOV.U32 R4, RZ, RZ, 0x0 ;  /* 0x00000000ff047424 */ /* 0x000fe200078e00ff */
[----:B------:R-:W-:Y:S01]  /*6ab0*/  LOP3.LUT P0, RZ, R7, 0x7fffffff, RZ, 0xc0, !PT ;  /* 0x7fffffff07ff7812 */ /* 0x000fe2000780c0ff */
[----:B------:R-:W-:-:S06]  /*6ac0*/  IMAD.MOV.U32 R5, RZ, RZ, 0x7ff00000 ;  /* 0x7ff00000ff057424 */ /* 0x000fcc00078e00ff */
[----:B------:R-:W-:-:S10]  /*6ad0*/  DFMA R4, R6, R4, +INF ;  /* 0x7ff000000604742b */ /* 0x000fd40000000004 */
[----:B------:R-:W-:Y:S02]  /*6ae0*/  FSEL R12, R4, RZ, P0 ;  /* 0x000000ff040c7208 */ /* 0x000fe40000000000 */
[----:B------:R-:W-:-:S07]  /*6af0*/  FSEL R13, R5, -QNAN , P0 ;  /* 0xfff00000050d7808 */ /* 0x000fce0000000000 */
.L_x_166:
[----:B------:R-:W-:Y:S05]  /*6b00*/  BSYNC.RECONVERGENT B0 ;  /* 0x0000000000007941 */ /* 0x000fea0003800200 */
.L_x_164:
        /* <DEDUP_REMOVED lines=39> */
.L_x_174:
[----:B------:R-:W-:Y:S05]  /*6d80*/  BRA `(.L_x_172) ;  /* 0x0000000000ac7947 */ /* 0x000fea0003800000 */
.L_x_173:
        /* <DEDUP_REMOVED lines=34> */
.L_x_176:
[----:B------:R-:W-:Y:S05]  /*6fb0*/  BSYNC.RECONVERGENT B1 ;  /* 0x0000000000017941 */ /* 0x000fea0003800200 */
.L_x_175:
        /* <DEDUP_REMOVED lines=8> */
.L_x_172:
[----:B------:R-:W-:Y:S05]  /*7040*/  BSYNC.RECONVERGENT B10 ;  /* 0x00000000000a7941 */ /* 0x000fea0003800200 */
.L_x_171:
        /* <DEDUP_REMOVED lines=18> */
[----:B------:R-:W-:Y:S02]  /*7170*/  IMAD.MOV.U32 R6, RZ, RZ, R16 ;  /* 0x000000ffff067224 */ /* 0x000fe400078e0010 */
[----:B------:R3:W-:Y:S01]  /*7180*/  STL.64 [R1+0x8], R46 ;  /* 0x0000082e01007387 */ /* 0x0007e20000100a00 */
[----:B--2---:R-:W2:Y:S01]  /*7190*/  LDC.64 R8, c[0x4][R8] ;  /* 0x0100000008087b82 */ /* 0x004ea20000000a00 */
[----:B------:R-:W-:Y:S02]  /*71a0*/  IMAD.MOV.U32 R7, RZ, RZ, R2 ;  /* 0x000000ffff077224 */ /* 0x000fe400078e0002 */
[----:B----4-:R-:W-:Y:S02]  /*71b0*/  IMAD.U32 R4, RZ, RZ, UR4 ;  /* 0x00000004ff047e24 */ /* 0x010fe4000f8e00ff */
[----:B---3--:R-:W-:-:S07]  /*71c0*/  IMAD.U32 R5, RZ, RZ, UR5 ;  /* 0x00000005ff057e24 */ /* 0x008fce000f8e00ff */
[----:B------:R-:W-:-:S07]  /*71d0*/  LEPC R20, `(.L_x_180) ;  /* 0x000000001014794e */ /* 0x000fce0000000000 */
[----:B012---:R-:W-:Y:S05]  /*71e0*/  CALL.ABS.NOINC R8 ;  /* 0x0000000008007343 */ /* 0x007fea0003c00000 */
.L_x_180:
[----:B------:R-:W-:Y:S05]  /*71f0*/  BRA `(.L_x_178) ;  /* 0x0000000000ac7947 */ /* 0x000fea0003800000 */
.L_x_179:
        /* <DEDUP_REMOVED lines=9> */
[----:B------:R-:W-:Y:S01]  /*7290*/  IMAD.MOV.U32 R6, RZ, RZ, 0x1 ;  /* 0x00000001ff067424 */ /* 0x000fe200078e00ff */
[----:B------:R-:W-:Y:S01]  /*72a0*/  FSETP.GEU.AND P1, PT, |R31|, 6.5827683646048100446e-37, PT ;  /* 0x036000001f00780b */ /* 0x000fe20003f2e200 */
[----:B------:R-:W-:Y:S01]  /*72b0*/  BSSY.RECONVERGENT B1, `(.L_x_181) ;  /* 0x0000017000017945 */ /* 0x000fe20003800200 */
[----:B---3--:R-:W-:-:S04]  /*72c0*/  FFMA R0, R10, -R3, 1 ;  /* 0x3f8000000a007423 */ /* 0x008fc80000000803 */
        /* <DEDUP_REMOVED lines=21> */
.L_x_182:
[----:B------:R-:W-:Y:S05]  /*7420*/  BSYNC.RECONVERGENT B1 ;  /* 0x0000000000017941 */ /* 0x000fea0003800200 */
.L_x_181:
        /* <DEDUP_REMOVED lines=8> */
.L_x_178:
[----:B------:R-:W-:Y:S05]  /*74b0*/  BSYNC.RECONVERGENT B10 ;  /* 0x00000000000a7941 */ /* 0x000fea0003800200 */
.L_x_177:
        /* <DEDUP_REMOVED lines=18> */
[----:B------:R-:W-:Y:S02]  /*75e0*/  IMAD.MOV.U32 R6, RZ, RZ, R16 ;  /* 0x000000ffff067224 */ /* 0x000fe400078e0010 */
[----:B------:R4:W-:Y:S01]  /*75f0*/  STL.64 [R1+0x8], R10 ;  /* 0x0000080a01007387 */ /* 0x0009e20000100a00 */
[----:B--23--:R-:W2:Y:S01]  /*7600*/  LDC.64 R8, c[0x4][R8] ;  /* 0x0100000008087b82 */ /* 0x00cea20000000a00 */
[----:B------:R-:W-:Y:S02]  /*7610*/  IMAD.MOV.U32 R7, RZ, RZ, R2 ;  /* 0x000000ffff077224 */ /* 0x000fe400078e0002 */
[----:B-----5:R-:W-:Y:S02]  /*7620*/  IMAD.U32 R4, RZ, RZ, UR4 ;  /* 0x00000004ff047e24 */ /* 0x020fe4000f8e00ff */
[----:B----4-:R-:W-:-:S07]  /*7630*/  IMAD.U32 R5, RZ, RZ, UR5 ;  /* 0x00000005ff057e24 */ /* 0x010fce000f8e00ff */
[----:B------:R-:W-:-:S07]  /*7640*/  LEPC R20, `(.L_x_186) ;  /* 0x000000001014794e */ /* 0x000fce0000000000 */
[----:B012---:R-:W-:Y:S05]  /*7650*/  CALL.ABS.NOINC R8 ;  /* 0x0000000008007343 */ /* 0x007fea0003c00000 */
.L_x_186:
[----:B------:R-:W-:Y:S05]  /*7660*/  BRA `(.L_x_184) ;  /* 0x0000000000b07947 */ /* 0x000fea0003800000 */
.L_x_185:
        /* <DEDUP_REMOVED lines=9> */
[----:B--23--:R-:W-:Y:S01]  /*7700*/  IMAD.MOV.U32 R4, RZ, RZ, 0x1 ;  /* 0x00000001ff047424 */ /* 0x00cfe200078e00ff */
[----:B------:R-:W-:Y:S01]  /*7710*/  FSETP.GEU.AND P1, PT, |R31|, 6.5827683646048100446e-37, PT ;  /* 0x036000001f00780b */ /* 0x000fe20003f2e200 */
[----:B------:R-:W-:Y:S01]  /*7720*/  BSSY.RECONVERGENT B1, `(.L_x_187) ;  /* 0x0000018000017945 */ /* 0x000fe20003800200 */
[----:B----4-:R-:W-:-:S04]  /*7730*/  FFMA R0, R10, -R3, 1 ;  /* 0x3f8000000a007423 */ /* 0x010fc80000000803 */
        /* <DEDUP_REMOVED lines=22> */
.L_x_188:
[----:B------:R-:W-:Y:S05]  /*78a0*/  BSYNC.RECONVERGENT B1 ;  /* 0x0000000000017941 */ /* 0x000fea0003800200 */
.L_x_187:
        /* <DEDUP_REMOVED lines=8> */
.L_x_184:
[----:B------:R-:W-:Y:S05]  /*7930*/  BSYNC.RECONVERGENT B10 ;  /* 0x00000000000a7941 */ /* 0x000fea0003800200 */
.L_x_183:
[----:B------:R-:W-:-:S07]  /*7940*/  VIADD R39, R41, 0x3 ;  /* 0x0000000329277836 */ /* 0x000fce0000000000 */
.L_x_170:
[----:B------:R-:W-:Y:S05]  /*7950*/  BSYNC.RECONVERGENT B8 ;  /* 0x0000000000087941 */ /* 0x000fea0003800200 */
.L_x_169:
[----:B------:R-:W-:-:S05]  /*7960*/  IMAD.IADD R0, R41, 0x1, -R42 ;  /* 0x0000000129007824 */ /* 0x000fca00078e0a2a */
[----:B------:R-:W-:-:S13]  /*7970*/  ISETP.GT.U32.AND P0, PT, R0, -0x4, PT ;  /* 0xfffffffc0000780c */ /* 0x000fda0003f04070 */
[----:B------:R-:W-:Y:S05]  /*7980*/  @P0 BRA `(.L_x_168) ;  /* 0x0000001000640947 */ /* 0x000fea0003800000 */
[----:B------:R-:W-:-:S07]  /*7990*/  IMAD.IADD R42, R39, 0x1, -R42 ;  /* 0x00000001272a7824 */ /* 0x000fce00078e0a2a */
.L_x_212:
[----:B------:R-:W-:Y:S01]  /*79a0*/  IMAD.WIDE R44, R39, 0x4, R24 ;  /* 0x00000004272c7825 */ /* 0x000fe200078e0218 */
[----:B------:R-:W5:Y:S04]  /*79b0*/  LDG.E R0, desc[UR36][R22.64] ;  /* 0x0000002416007981 */ /* 0x000f68000c1e1900 */
[----:B------:R-:W5:Y:S01]  /*79c0*/  LDG.E R11, desc[UR36][R44.64+-0x8] ;  /* 0xfffff8242c0b7981 */ /* 0x000f62000c1e1900 */
[----:B------:R-:W-:Y:S01]  /*79d0*/  VIADD R42, R42, 0x4 ;  /* 0x000000042a2a7836 */ /* 0x000fe20000000000 */
[----:B------:R-:W-:Y:S04]  /*79e0*/  BSSY.RECONVERGENT B8, `(.L_x_189) ;  /* 0x0000043000087945 */ /* 0x000fe80003800200 */
[----:B------:R-:W-:-:S04]  /*79f0*/  ISETP.NE.AND P1, PT, R42, RZ, PT ;  /* 0x000000ff2a00720c */ /* 0x000fc80003f25270 */
[----:B------:R-:W-:Y:S02]  /*7a00*/  P2R R41, PR, RZ, 0x2 ;  /* 0x00000002ff297803 */ /* 0x000fe40000000000 */
[----:B-----5:R-:W-:-:S13]  /*7a10*/  ISETP.GT.AND P0, PT, R11, R0, PT ;  /* 0x000000000b00720c */ /* 0x020fda0003f04270 */
[----:B0-----:R-:W-:Y:S05]  /*7a20*/  @P0 BRA `(.L_x_190) ;  /* 0x0000000000f80947 */ /* 0x001fea0003800000 */
[----:B------:R-:W5:Y:S01]  /*7a30*/  LDG.E R10, desc[UR36][R18.64] ;  /* 0x00000024120a7981 */ /* 0x000f62000c1e1900 */
[----:B------:R-:W0:Y:S01]  /*7a40*/  LDCU.64 UR4, c[0x0][0x3e0] ;  /* 0x00007c00ff0477ac */ /* 0x000e220008000a00 */
[----:B-----5:R-:W-:-:S05]  /*7a50*/  IMAD.IADD R46, R11, 0x1, R10 ;  /* 0x000000010b2e7824 */ /* 0x020fca00078e020a */
[----:B0-----:R-:W-:Y:S02]  /*7a60*/  ISETP.GE.U32.AND P0, PT, R46, UR4, PT ;  /* 0x000000042e007c0c */ /* 0x001fe4000bf06070 */
[----:B------:R-:W-:-:S04]  /*7a70*/  SHF.R.S32.HI R47, RZ, 0x1f, R46 ;  /* 0x0000001fff2f7819 */ /* 0x000fc8000001142e */
[----:B------:R-:W-:-:S13]  /*7a80*/  ISETP.GE.AND.EX P0, PT, R47, UR5, PT, P0 ;  /* 0x000000052f007c0c */ /* 0x000fda000bf06300 */
[----:B------:R-:W-:Y:S05]  /*7a90*/  @P0 BRA `(.L_x_191) ;  /* 0x0000000000b00947 */ /* 0x000fea0003800000 */
        /* <DEDUP_REMOVED lines=34> */
.L_x_193:
[----:B------:R-:W-:Y:S05]  /*7cc0*/  BSYNC.RECONVERGENT B1 ;  /* 0x0000000000017941 */ /* 0x000fea0003800200 */
.L_x_192:
[----:B------:R-:W0:Y:S02]  /*7cd0*/  LDCU.64 UR4, c[0x0][0x400] ;  /* 0x00008000ff0477ac */ /* 0x000e240008000a00 */
[----:B0-----:R-:W-:-:S04]  /*7ce0*/  IADD3 R4, P0, PT, R43, UR4, RZ ;  /* 0x000000042b047c10 */ /* 0x001fc8000ff1e0ff */
[----:B------:R-:W-:-:S05]  /*7cf0*/  IADD3.X R5, PT, PT, R46, UR5, RZ, P0, !PT ;  /* 0x000000052e057c10 */ /* 0x000fca00087fe4ff */
[----:B------:R-:W2:Y:S02]  /*7d00*/  LDG.E R0, desc[UR36][R4.64] ;  /* 0x0000002404007981 */ /* 0x000ea4000c1e1900 */
[----:B--2---:R-:W0:Y:S02]  /*7d10*/  F2F.F64.F32 R8, R0 ;  /* 0x0000000000087310 */ /* 0x004e240000201800 */
[----:B0-----:R-:W-:-:S10]  /*7d20*/  DADD R8, R8, R6 ;  /* 0x0000000008087229 */ /* 0x001fd40000000006 */
[----:B------:R-:W0:Y:S02]  /*7d30*/  F2F.F32.F64 R9, R8 ;  /* 0x0000000800097310 */ /* 0x000e240000301000 */
[----:B0-----:R0:W-:Y:S01]  /*7d40*/  STG.E desc[UR36][R4.64], R9 ;  /* 0x0000000904007986 */ /* 0x0011e2000c101924 */
[----:B------:R-:W-:Y:S05]  /*7d50*/  BRA `(.L_x_190) ;  /* 0x00000000002c7947 */ /* 0x000fea0003800000 */
.L_x_191:
        /* <DEDUP_REMOVED lines=11> */
.L_x_190:
[----:B------:R-:W-:Y:S05]  /*7e10*/  BSYNC.RECONVERGENT B8 ;  /* 0x0000000000087941 */ /* 0x000fea0003800200 */
.L_x_189:
        /* <DEDUP_REMOVED lines=23> */
.L_x_197:
[----:B------:R-:W-:Y:S05]  /*7f90*/  BRA `(.L_x_195) ;  /* 0x0000000000ac7947 */ /* 0x000fea0003800000 */
.L_x_196:
        /* <DEDUP_REMOVED lines=34> */
.L_x_199:
[----:B------:R-:W-:Y:S05]  /*81c0*/  BSYNC.RECONVERGENT B1 ;  /* 0x0000000000017941 */ /* 0x000fea0003800200 */
.L_x_198:
        /* <DEDUP_REMOVED lines=8> */
.L_x_195:
[----:B------:R-:W-:Y:S05]  /*8250*/  BSYNC.RECONVERGENT B8 ;  /* 0x0000000000087941 */ /* 0x000fea0003800200 */
.L_x_194:
        /* <DEDUP_REMOVED lines=23> */
.L_x_203:
[----:B------:R-:W-:Y:S05]  /*83d0*/  BRA `(.L_x_201) ;  /* 0x0000000000ac7947 */ /* 0x000fea0003800000 */
.L_x_202:
        /* <DEDUP_REMOVED lines=34> */
.L_x_205:
[----:B------:R-:W-:Y:S05]  /*8600*/  BSYNC.RECONVERGENT B1 ;  /* 0x0000000000017941 */ /* 0x000fea0003800200 */
.L_x_204:
        /* <DEDUP_REMOVED lines=8> */
.L_x_201:
[----:B------:R-:W-:Y:S05]  /*8690*/  BSYNC.RECONVERGENT B8 ;  /* 0x0000000000087941 */ /* 0x000fea0003800200 */
.L_x_200:
        /* <DEDUP_REMOVED lines=23> */
.L_x_209:
[----:B------:R-:W-:Y:S05]  /*8810*/  BRA `(.L_x_207) ;  /* 0x0000000000b07947 */ /* 0x000fea0003800000 */
.L_x_208:
        /* <DEDUP_REMOVED lines=35> */
.L_x_211:
[----:B------:R-:W-:Y:S05]  /*8a50*/  BSYNC.RECONVERGENT B1 ;  /* 0x0000000000017941 */ /* 0x000fea0003800200 */
.L_x_210:
        /* <DEDUP_REMOVED lines=8> */
.L_x_207:
[----:B------:R-:W-:Y:S05]  /*8ae0*/  BSYNC.RECONVERGENT B8 ;  /* 0x0000000000087941 */ /* 0x000fea0003800200 */
.L_x_206:
[----:B------:R-:W-:Y:S01]  /*8af0*/  ISETP.NE.AND P0, PT, R41, RZ, PT ;  /* 0x000000ff2900720c */ /* 0x000fe20003f05270 */
[----:B------:R-:W-:-:S12]  /*8b00*/  VIADD R39, R39, 0x4 ;  /* 0x0000000427277836 */ /* 0x000fd80000000000 */
[----:B------:R-:W-:Y:S05]  /*8b10*/  @P0 BRA `(.L_x_212) ;  /* 0xffffffec00a00947 */ /* 0x000fea000383ffff */
.L_x_168:
[----:B------:R-:W-:Y:S05]  /*8b20*/  BSYNC.RECONVERGENT B9 ;  /* 0x0000000000097941 */ /* 0x000fea0003800200 */
.L_x_167:
[----:B------:R-:W-:-:S13]  /*8b30*/  ISETP.NE.AND P0, PT, R40, RZ, PT ;  /* 0x000000ff2800720c */ /* 0x000fda0003f05270 */
[----:B------:R-:W-:Y:S05]  /*8b40*/  @P0 BRA `(.L_x_213) ;  /* 0xffffffd800280947 */ /* 0x000fea000383ffff */
.L_x_159:
[----:B------:R-:W-:Y:S05]  /*8b50*/  BSYNC.RECONVERGENT B6 ;  /* 0x0000000000067941 */ /* 0x000fea0003800200 */
.L_x_158:
[----:B------:R-:W-:-:S13]  /*8b60*/  ISETP.NE.AND P0, PT, R34, RZ, PT ;  /* 0x000000ff2200720c */ /* 0x000fda0003f05270 */
[----:B------:R-:W-:Y:S05]  /*8b70*/  @P0 BRA `(.L_x_214) ;  /* 0xffffffd000a80947 */ /* 0x000fea000383ffff */
.L_x_157:
[----:B------:R-:W-:Y:S05]  /*8b80*/  BSYNC.RECONVERGENT B7 ;  /* 0x0000000000077941 */ /* 0x000fea0003800200 */
.L_x_156:
[----:B01234-:R-:W2:Y:S04]  /*8b90*/  LDG.E R5, desc[UR36][R18.64] ;  /* 0x0000002412057981 */ /* 0x01fea8000c1e1900 */
[----:B------:R-:W2:Y:S01]  /*8ba0*/  LDG.E R0, desc[UR36][R18.64+0x4] ;  /* 0x0000042412007981 */ /* 0x000ea2000c1e1900 */
[----:B------:R-:W-:Y:S01]  /*8bb0*/  BSSY.RECONVERGENT B0, `(.L_x_215) ;  /* 0x00000fb000007945 */ /* 0x000fe20003800200 */
[----:B------:R-:W-:Y:S02]  /*8bc0*/  IMAD.MOV.U32 R8, RZ, RZ, -0x1 ;  /* 0xffffffffff087424 */ /* 0x000fe400078e00ff */
[----:B------:R-:W-:Y:S01]  /*8bd0*/  IMAD.MOV.U32 R9, RZ, RZ, -0x1 ;  /* 0xffffffffff097424 */ /* 0x000fe200078e00ff */
[----:B--2---:R-:W-:-:S13]  /*8be0*/  ISETP.GE.AND P0, PT, R5, R0, PT ;  /* 0x000000000500720c */ /* 0x004fda0003f06270 */
[----:B------:R-:W-:Y:S05]  /*8bf0*/  @P0 BRA `(.L_x_216) ;  /* 0x0000000c00d80947 */ /* 0x000fea0003800000 */
[--C-:B------:R-:W-:Y:S01]  /*8c00*/  IMAD.MOV.U32 R7, RZ, RZ, R5.reuse ;  /* 0x000000ffff077224 */ /* 0x100fe200078e0005 */
[----:B------:R-:W-:Y:S01]  /*8c10*/  SHF.R.S32.HI R4, RZ, 0x1f, R5 ;  /* 0x0000001fff047819 */ /* 0x000fe20000011405 */
[----:B------:R-:W-:Y:S01]  /*8c20*/  BSSY.RECONVERGENT B1, `(.L_x_217) ;  /* 0x000007f000017945 */ /* 0x000fe20003800200 */
[----:B------:R-:W-:Y:S01]  /*8c30*/  SHF.R.S32.HI R3, RZ, 0x1f, R0 ;  /* 0x0000001fff037819 */ /* 0x000fe20000011400 */
[----:B------:R-:W-:Y:S01]  /*8c40*/  IMAD.MOV.U32 R17, RZ, RZ, -0x40800000 ;  /* 0xbf800000ff117424 */ /* 0x000fe200078e00ff */
[CC--:B------:R-:W-:Y:S01]  /*8c50*/  IADD3 R2, P0, PT, -R0.reuse, R7.reuse, RZ ;  /* 0x0000000700027210 */ /* 0x0c0fe20007f1e1ff */
[----:B------:R-:W-:Y:S01]  /*8c60*/  IMAD.MOV.U32 R8, RZ, RZ, -0x1 ;  /* 0xffffffffff087424 */ /* 0x000fe200078e00ff */
[----:B------:R-:W-:Y:S01]  /*8c70*/  IADD3 R6, P2, PT, R0, -R7, RZ ;  /* 0x8000000700067210 */ /* 0x000fe20007f5e0ff */
[----:B------:R-:W-:Y:S01]  /*8c80*/  IMAD.MOV.U32 R9, RZ, RZ, -0x1 ;  /* 0xffffffffff097424 */ /* 0x000fe200078e00ff */
[----:B------:R-:W-:Y:S01]  /*8c90*/  ISETP.GT.U32.AND P1, PT, R2, -0x10, PT ;  /* 0xfffffff00200780c */ /* 0x000fe20003f24070 */
[----:B------:R-:W-:Y:S01]  /*8ca0*/  IMAD.X R2, R4, 0x1, ~R3, P0 ;  /* 0x0000000104027824 */ /* 0x000fe200000e0e03 */
[----:B------:R-:W-:Y:S01]  /*8cb0*/  LOP3.LUT R21, R6, 0xf, RZ, 0xc0, !PT ;  /* 0x0000000f06157812 */ /* 0x000fe200078ec0ff */
[----:B------:R-:W-:-:S03]  /*8cc0*/  IMAD.X R11, R3, 0x1, ~R4, P2 ;  /* 0x00000001030b7824 */ /* 0x000fc600010e0e04 */
[----:B------:R-:W-:Y:S02]  /*8cd0*/  ISETP.GT.U32.AND.EX P1, PT, R2, -0x1, PT, P1 ;  /* 0xffffffff0200780c */ /* 0x000fe40003f24110 */
[----:B------:R-:W-:-:S04]  /*8ce0*/  ISETP.NE.U32.AND P0, PT, R21, RZ, PT ;  /* 0x000000ff1500720c */ /* 0x000fc80003f05070 */
[----:B------:R-:W-:-:S07]  /*8cf0*/  ISETP.NE.AND.EX P0, PT, RZ, RZ, PT, P0 ;  /* 0x000000ffff00720c */ /* 0x000fce0003f05300 */
[----:B------:R-:W-:Y:S06]  /*8d00*/  @P1 BRA `(.L_x_218) ;  /* 0x0000000400c01947 */ /* 0x000fec0003800000 */
[----:B------:R-:W0:Y:S01]  /*8d10*/  LDCU.64 UR4, c[0x0][0x400] ;  /* 0x00008000ff0477ac */ /* 0x000e220008000a00 */
[----:B------:R-:W-:Y:S01]  /*8d20*/  LOP3.LUT R23, R6, 0xfffffff0, RZ, 0xc0, !PT ;  /* 0xfffffff006177812 */ /* 0x000fe200078ec0ff */
[----:B------:R-:W-:Y:S02]  /*8d30*/  IMAD.MOV.U32 R17, RZ, RZ, -0x40800000 ;  /* 0xbf800000ff117424 */ /* 0x000fe400078e00ff */
[----:B------:R-:W-:Y:S02]  /*8d40*/  IMAD.MOV.U32 R8, RZ, RZ, -0x1 ;  /* 0xffffffffff087424 */ /* 0x000fe400078e00ff */
[----:B------:R-:W-:Y:S01]  /*8d50*/  IMAD.MOV.U32 R9, RZ, RZ, -0x1 ;  /* 0xffffffffff097424 */ /* 0x000fe200078e00ff */
[----:B0-----:R-:W-:-:S04]  /*8d60*/  LEA R2, P1, R7, UR4, 0x2 ;  /* 0x0000000407027c11 */ /* 0x001fc8000f8210ff */
[----:B------:R-:W-:Y:S02]  /*8d70*/  IADD3 R2, P2, PT, R2, 0x20, RZ ;  /* 0x0000002002027810 */ /* 0x000fe40007f5e0ff */
[----:B------:R-:W-:-:S05]  /*8d80*/  LEA.HI.X R3, R7, UR5, R4, 0x2, P1 ;  /* 0x0000000507037c11 */ /* 0x000fca00088f1404 */
[----:B------:R-:W-:-:S07]  /*8d90*/  IMAD.X R3, RZ, RZ, R3, P2 ;  /* 0x000000ffff037224 */ /* 0x000fce00010e0603 */
.L_x_219:
[----:B------:R-:W2:Y:S04]  /*8da0*/  LDG.E R20, desc[UR36][R2.64+-0x20] ;  /* 0xffffe02402147981 */ /* 0x000ea8000c1e1900 */
[----:B------:R-:W3:Y:S04]  /*8db0*/  LDG.E R22, desc[UR36][R2.64+-0x1c] ;  /* 0xffffe42402167981 */ /* 0x000ee8000c1e1900 */
[----:B------:R-:W4:Y:S04]  /*8dc0*/  LDG.E R24, desc[UR36][R2.64+-0x18] ;  /* 0xffffe82402187981 */ /* 0x000f28000c1e1900 */
        /* <DEDUP_REMOVED lines=12> */
[----:B------:R-:W4:Y:S01]  /*8e90*/  LDG.E R10, desc[UR36][R2.64+0x1c] ;  /* 0x00001c24020a7981 */ /* 0x000f22000c1e1900 */
[----:B------:R-:W-:-:S02]  /*8ea0*/  IADD3 R27, P6, PT, R7, 0x1, RZ ;  /* 0x00000001071b7810 */ /* 0x000fc40007fde0ff */
[----:B--2---:R-:W-:-:S04]  /*8eb0*/  FSETP.GT.AND P2, PT, R20, R17, PT ;  /* 0x000000111400720b */ /* 0x004fc80003f44000 */
[----:B------:R-:W-:-:S04]  /*8ec0*/  FSEL R17, R20, R17, P2 ;  /* 0x0000001114117208 */ /* 0x000fc80001000000 */
[----:B---3--:R-:W-:-:S04]  /*8ed0*/  FSETP.GT.AND P1, PT, R22, R17, PT ;  /* 0x000000111600720b */ /* 0x008fc80003f24000 */
[----:B------:R-:W-:Y:S01]  /*8ee0*/  FSEL R17, R22, R17, P1 ;  /* 0x0000001116117208 */ /* 0x000fe20000800000 */
[----:B------:R-:W-:-:S03]  /*8ef0*/  IMAD.X R22, RZ, RZ, R4, P6 ;  /* 0x000000ffff167224 */ /* 0x000fc600030e0604 */
[----:B----4-:R-:W-:-:S04]  /*8f00*/  FSETP.GT.AND P3, PT, R24, R17, PT ;  /* 0x000000111800720b */ /* 0x010fc80003f64000 */
[----:B------:R-:W-:Y:S02]  /*8f10*/  FSEL R17, R24, R17, P3 ;  /* 0x0000001118117208 */ /* 0x000fe40001800000 */
[C---:B------:R-:W-:Y:S02]  /*8f20*/  @!P1 SEL R27, R7.reuse, R8, P2 ;  /* 0x00000008071b9207 */ /* 0x040fe40001000000 */
[----:B------:R-:W-:Y:S02]  /*8f30*/  FSETP.GT.AND P4, PT, R26, R17, PT ;  /* 0x000000111a00720b */ /* 0x000fe40003f84000 */
[----:B------:R-:W-:Y:S02]  /*8f40*/  @!P1 SEL R22, R4, R9, P2 ;  /* 0x0000000904169207 */ /* 0x000fe40001000000 */
[----:B------:R-:W-:Y:S02]  /*8f50*/  FSEL R17, R26, R17, P4 ;  /* 0x000000111a117208 */ /* 0x000fe40002000000 */
[----:B------:R-:W-:-:S02]  /*8f60*/  IADD3 R8, P2, PT, R7, 0x2, RZ ;  /* 0x0000000207087810 */ /* 0x000fc40007f5e0ff */
[----:B------:R-:W-:-:S03]  /*8f70*/  FSETP.GT.AND P5, PT, R28, R17, PT ;  /* 0x000000111c00720b */ /* 0x000fc60003fa4000 */
[--C-:B------:R-:W-:Y:S01]  /*8f80*/  IMAD.X R9, RZ, RZ, R4.reuse, P2 ;  /* 0x000000ffff097224 */ /* 0x100fe200010e0604 */
[----:B------:R-:W-:Y:S02]  /*8f90*/  FSEL R17, R28, R17, P5 ;  /* 0x000000111c117208 */ /* 0x000fe40002800000 */
[----:B-----5:R-:W-:Y:S02]  /*8fa0*/  IADD3 R25, P2, PT, R7, 0x3, RZ ;  /* 0x0000000307197810 */ /* 0x020fe40007f5e0ff */
[----:B------:R-:W-:Y:S02]  /*8fb0*/  FSETP.GT.AND P6, PT, R30, R17, PT ;  /* 0x000000111e00720b */ /* 0x000fe40003fc4000 */
[----:B------:R-:W-:Y:S01]  /*8fc0*/  @!P4 SEL R25, R8, R27, P3 ;  /* 0x0000001b0819c207 */ /* 0x000fe20001800000 */
[----:B------:R-:W-:Y:S01]  /*8fd0*/  IMAD.X R20, RZ, RZ, R4, P2 ;  /* 0x000000ffff147224 */ /* 0x000fe200010e0604 */
[----:B------:R-:W-:Y:S02]  /*8fe0*/  FSEL R17, R30, R17, P6 ;  /* 0x000000111e117208 */ /* 0x000fe40003000000 */
[----:B------:R-:W-:-:S02]  /*8ff0*/  @!P4 SEL R20, R9, R22, P3 ;  /* 0x000000160914c207 */ /* 0x000fc40001800000 */
[CC--:B------:R-:W-:Y:S02]  /*9000*/  FSETP.GT.AND P1, PT, R32.reuse, R17.reuse, PT ;  /* 0x000000112000720b */ /* 0x0c0fe40003f24000 */
[----:B------:R-:W-:Y:S02]  /*9010*/  IADD3 R8, P4, PT, R7, 0x4, RZ ;  /* 0x0000000407087810 */ /* 0x000fe40007f9e0ff */
[----:B------:R-:W-:-:S03]  /*9020*/  FSEL R17, R32, R17, P1 ;  /* 0x0000001120117208 */ /* 0x000fc60000800000 */
[--C-:B------:R-:W-:Y:S01]  /*9030*/  IMAD.X R9, RZ, RZ, R4.reuse, P4 ;  /* 0x000000ffff097224 */ /* 0x100fe200020e0604 */
[CC--:B------:R-:W-:Y:S02]  /*9040*/  FSETP.GT.AND P2, PT, R34.reuse, R17.reuse, PT ;  /* 0x000000112200720b */ /* 0x0c0fe40003f44000 */
[----:B------:R-:W-:Y:S02]  /*9050*/  IADD3 R27, P4, PT, R7, 0x5, RZ ;  /* 0x00000005071b7810 */ /* 0x000fe40007f9e0ff */
[----:B------:R-:W-:Y:S02]  /*9060*/  FSEL R17, R34, R17, P2 ;  /* 0x0000001122117208 */ /* 0x000fe40001000000 */
[----:B------:R-:W-:Y:S01]  /*9070*/  @!P6 SEL R27, R8, R25, P5 ;  /* 0x00000019081be207 */ /* 0x000fe20002800000 */
[----:B------:R-:W-:Y:S01]  /*9080*/  IMAD.X R22, RZ, RZ, R4, P4 ;  /* 0x000000ffff167224 */ /* 0x000fe200020e0604 */
[----:B------:R-:W-:Y:S02]  /*9090*/  FSETP.GT.AND P3, PT, R36, R17, PT ;  /* 0x000000112400720b */ /* 0x000fe40003f64000 */
[----:B------:R-:W-:-:S02]  /*90a0*/  @!P6 SEL R22, R9, R20, P5 ;  /* 0x000000140916e207 */ /* 0x000fc40002800000 */
[----:B------:R-:W-:Y:S02]  /*90b0*/  FSEL R17, R36, R17, P3 ;  /* 0x0000001124117208 */ /* 0x000fe40001800000 */
[----:B------:R-:W-:Y:S02]  /*90c0*/  IADD3 R8, P5, PT, R7, 0x6, RZ ;  /* 0x0000000607087810 */ /* 0x000fe40007fbe0ff */
[----:B------:R-:W-:-:S03]  /*90d0*/  FSETP.GT.AND P4, PT, R38, R17, PT ;  /* 0x000000112600720b */ /* 0x000fc60003f84000 */
[--C-:B------:R-:W-:Y:S01]  /*90e0*/  IMAD.X R9, RZ, RZ, R4.reuse, P5 ;  /* 0x000000ffff097224 */ /* 0x100fe200028e0604 */
[----:B------:R-:W-:Y:S02]  /*90f0*/  FSEL R17, R38, R17, P4 ;  /* 0x0000001126117208 */ /* 0x000fe40002000000 */
[----:B------:R-:W-:Y:S02]  /*9100*/  IADD3 R25, P5, PT, R7, 0x7, RZ ;  /* 0x0000000707197810 */ /* 0x000fe40007fbe0ff */
[----:B------:R-:W-:Y:S02]  /*9110*/  FSETP.GT.AND P6, PT, R16, R17, PT ;  /* 0x000000111000720b */ /* 0x000fe40003fc4000 */
[----:B------:R-:W-:Y:S01]  /*9120*/  @!P2 SEL R25, R8, R27, P1 ;  /* 0x0000001b0819a207 */ /* 0x000fe20000800000 */
[----:B------:R-:W-:Y:S01]  /*9130*/  IMAD.X R20, RZ, RZ, R4, P5 ;  /* 0x000000ffff147224 */ /* 0x000fe200028e0604 */
[----:B------:R-:W-:Y:S02]  /*9140*/  FSEL R16, R16, R17, P6 ;  /* 0x0000001110107208 */ /* 0x000fe40003000000 */
[----:B------:R-:W-:-:S02]  /*9150*/  @!P2 SEL R20, R9, R22, P1 ;  /* 0x000000160914a207 */ /* 0x000fc40000800000 */
[-C--:B------:R-:W-:Y:S02]  /*9160*/  FSETP.GT.AND P5, PT, R15, R16.reuse, PT ;  /* 0x000000100f00720b */ /* 0x080fe40003fa4000 */
[----:B------:R-:W-:Y:S02]  /*9170*/  IADD3 R8, P1, PT, R7, 0x8, RZ ;  /* 0x0000000807087810 */ /* 0x000fe40007f3e0ff */
[----:B------:R-:W-:Y:S02]  /*9180*/  FSEL R15, R15, R16, P5 ;  /* 0x000000100f0f7208 */ /* 0x000fe40002800000 */
[----:B------:R-:W-:Y:S01]  /*9190*/  IADD3 R17, P2, PT, R7, 0x9, RZ ;  /* 0x0000000907117810 */ /* 0x000fe20007f5e0ff */
[--C-:B------:R-:W-:Y:S01]  /*91a0*/  IMAD.X R9, RZ, RZ, R4.reuse, P1 ;  /* 0x000000ffff097224 */ /* 0x100fe200008e0604 */
[----:B------:R-:W-:Y:S02]  /*91b0*/  FSETP.GT.AND P1, PT, R14, R15, PT ;  /* 0x0000000f0e00720b */ /* 0x000fe40003f24000 */
[----:B------:R-:W-:Y:S01]  /*91c0*/  @!P4 SEL R17, R8, R25, P3 ;  /* 0x000000190811c207 */ /* 0x000fe20001800000 */
[----:B------:R-:W-:Y:S01]  /*91d0*/  IMAD.X R16, RZ, RZ, R4, P2 ;  /* 0x000000ffff107224 */ /* 0x000fe200010e0604 */
[----:B------:R-:W-:-:S02]  /*91e0*/  FSEL R14, R14, R15, P1 ;  /* 0x0000000f0e0e7208 */ /* 0x000fc40000800000 */
[----:B------:R-:W-:Y:S02]  /*91f0*/  @!P4 SEL R16, R9, R20, P3 ;  /* 0x000000140910c207 */ /* 0x000fe40001800000 */
[-C--:B------:R-:W-:Y:S02]  /*9200*/  FSETP.GT.AND P4, PT, R13, R14.reuse, PT ;  /* 0x0000000e0d00720b */ /* 0x080fe40003f84000 */
[C---:B------:R-:W-:Y:S02]  /*9210*/  IADD3 R8, P2, PT, R7.reuse, 0xa, RZ ;  /* 0x0000000a07087810 */ /* 0x040fe40007f5e0ff */
[C---:B------:R-:W-:Y:S02]  /*9220*/  IADD3 R9, P3, PT, R7.reuse, 0xb, RZ ;  /* 0x0000000b07097810 */ /* 0x040fe40007f7e0ff */
[----:B------:R-:W-:Y:S01]  /*9230*/  @!P5 SEL R9, R8, R17, P6 ;  /* 0x000000110809d207 */ /* 0x000fe20003000000 */
[--C-:B------:R-:W-:Y:S01]  /*9240*/  IMAD.X R15, RZ, RZ, R4.reuse, P2 ;  /* 0x000000ffff0f7224 */ /* 0x100fe200010e0604 */
[----:B------:R-:W-:Y:S01]  /*9250*/  IADD3 R8, P2, PT, R7, 0xc, RZ ;  /* 0x0000000c07087810 */ /* 0x000fe20007f5e0ff */
[----:B------:R-:W-:Y:S01]  /*9260*/  IMAD.X R25, RZ, RZ, R4, P3 ;  /* 0x000000ffff197224 */ /* 0x000fe200018e0604 */
[----:B------:R-:W-:-:S02]  /*9270*/  FSEL R13, R13, R14, P4 ;  /* 0x0000000e0d0d7208 */ /* 0x000fc40002000000 */
[----:B------:R-:W-:Y:S02]  /*9280*/  @!P5 SEL R25, R15, R16, P6 ;  /* 0x000000100f19d207 */ /* 0x000fe40003000000 */
[----:B------:R-:W-:Y:S02]  /*9290*/  IADD3 R15, P5, PT, R7, 0xd, RZ ;  /* 0x0000000d070f7810 */ /* 0x000fe40007fbe0ff */
[----:B------:R-:W-:Y:S01]  /*92a0*/  @!P4 SEL R15, R8, R9, P1 ;  /* 0x00000009080fc207 */ /* 0x000fe20000800000 */
[--C-:B------:R-:W-:Y:S01]  /*92b0*/  IMAD.X R8, RZ, RZ, R4.reuse, P2 ;  /* 0x000000ffff087224 */ /* 0x100fe200010e0604 */
[----:B------:R-:W-:Y:S01]  /*92c0*/  IADD3 R23, P6, PT, R23, -0x10, RZ ;  /* 0xfffffff017177810 */ /* 0x000fe20007fde0ff */
[----:B------:R-:W-:Y:S01]  /*92d0*/  IMAD.X R17, RZ, RZ, R4, P5 ;  /* 0x000000ffff117224 */ /* 0x000fe200028e0604 */
[----:B------:R-:W-:Y:S02]  /*92e0*/  FSETP.GT.AND P3, PT, R12, R13, PT ;  /* 0x0000000d0c00720b */ /* 0x000fe40003f64000 */
[----:B------:R-:W-:-:S02]  /*92f0*/  @!P4 SEL R17, R8, R25, P1 ;  /* 0x000000190811c207 */ /* 0x000fc40000800000 */
[----:B------:R-:W-:Y:S02]  /*9300*/  IADD3.X R11, PT, PT, R11, -0x1, RZ, P6, !PT ;  /* 0xffffffff0b0b7810 */ /* 0x000fe400037fe4ff */
[----:B------:R-:W-:Y:S02]  /*9310*/  ISETP.NE.U32.AND P1, PT, R23, RZ, PT ;  /* 0x000000ff1700720c */ /* 0x000fe40003f25070 */
[----:B------:R-:W-:Y:S02]  /*9320*/  FSEL R13, R12, R13, P3 ;  /* 0x0000000d0c0d7208 */ /* 0x000fe40001800000 */
[----:B------:R-:W-:Y:S02]  /*9330*/  ISETP.NE.AND.EX P1, PT, R11, RZ, PT, P1 ;  /* 0x000000ff0b00720c */ /* 0x000fe40003f25310 */
[----:B------:R-:W-:Y:S02]  /*9340*/  FSETP.GT.AND P2, PT, R10, R13, PT ;  /* 0x0000000d0a00720b */ /* 0x000fe40003f44000 */
[----:B------:R-:W-:-:S02]  /*9350*/  IADD3 R12, P5, PT, R7, 0xe, RZ ;  /* 0x0000000e070c7810 */ /* 0x000fc40007fbe0ff */
[----:B------:R-:W-:-:S03]  /*9360*/  IADD3 R2, P4, PT, R2, 0x40, RZ ;  /* 0x0000004002027810 */ /* 0x000fc60007f9e0ff */
[----:B------:R-:W-:Y:S01]  /*9370*/  IMAD.X R14, RZ, RZ, R4, P5 ;  /* 0x000000ffff0e7224 */ /* 0x000fe200028e0604 */
[C---:B------:R-:W-:Y:S01]  /*9380*/  IADD3 R8, P5, PT, R7.reuse, 0xf, RZ ;  /* 0x0000000f07087810 */ /* 0x040fe20007fbe0ff */
[----:B------:R-:W-:Y:S01]  /*9390*/  IMAD.X R3, RZ, RZ, R3, P4 ;  /* 0x000000ffff037224 */ /* 0x000fe200020e0603 */
[----:B------:R-:W-:-:S03]  /*93a0*/  IADD3 R7, P6, PT, R7, 0x10, RZ ;  /* 0x0000001007077810 */ /* 0x000fc60007fde0ff */
[--C-:B------:R-:W-:Y:S01]  /*93b0*/  IMAD.X R9, RZ, RZ, R4.reuse, P5 ;  /* 0x000000ffff097224 */ /* 0x100fe200028e0604 */
[----:B------:R-:W-:Y:S01]  /*93c0*/  @!P2 SEL R9, R14, R17, P3 ;  /* 0x000000110e09a207 */ /* 0x000fe20001800000 */
[----:B------:R-:W-:Y:S01]  /*93d0*/  IMAD.X R4, RZ, RZ, R4, P6 ;  /* 0x000000ffff047224 */ /* 0x000fe200030e0604 */
[----:B------:R-:W-:Y:S02]  /*93e0*/  @!P2 SEL R8, R12, R15, P3 ;  /* 0x0000000f0c08a207 */ /* 0x000fe40001800000 */
[----:B------:R-:W-:Y:S01]  /*93f0*/  FSEL R17, R10, R13, P2 ;  /* 0x0000000d0a117208 */ /* 0x000fe20001000000 */
[----:B------:R-:W-:Y:S06]  /*9400*/  @P1 BRA `(.L_x_219) ;  /* 0xfffffff800641947 */ /* 0x000fec000383ffff */
.L_x_218:
[----:B------:R-:W-:Y:S05]  /*9410*/  BSYNC.RECONVERGENT B1 ;  /* 0x0000000000017941 */ /* 0x000fea0003800200 */
.L_x_217:
[----:B------:R-:W-:Y:S05]  /*9420*/  @!P0 BRA `(.L_x_216) ;  /* 0x0000000400cc8947 */ /* 0x000fea0003800000 */
[----:B------:R-:W-:Y:S01]  /*9430*/  ISETP.GE.U32.AND P1, PT, R21, 0x8, PT ;  /* 0x000000081500780c */ /* 0x000fe20003f26070 */
[----:B------:R-:W-:Y:S01]  /*9440*/  BSSY.RECONVERGENT B1, `(.L_x_220) ;  /* 0x0000039000017945 */ /* 0x000fe20003800200 */
[----:B------:R-:W-:Y:S02]  /*9450*/  LOP3.LUT R16, R6, 0x7, RZ, 0xc0, !PT ;  /* 0x0000000706107812 */ /* 0x000fe400078ec0ff */
[----:B------:R-:W-:Y:S02]  /*9460*/  ISETP.GE.U32.AND.EX P1, PT, RZ, RZ, PT, P1 ;  /* 0x000000ffff00720c */ /* 0x000fe40003f26110 */
[----:B------:R-:W-:-:S04]  /*9470*/  ISETP.NE.U32.AND P0, PT, R16, RZ, PT ;  /* 0x000000ff1000720c */ /* 0x000fc80003f05070 */
[----:B------:R-:W-:-:S07]  /*9480*/  ISETP.NE.AND.EX P0, PT, RZ, RZ, PT, P0 ;  /* 0x000000ffff00720c */ /* 0x000fce0003f05300 */
[----:B------:R-:W-:Y:S06]  /*9490*/  @!P1 BRA `(.L_x_221) ;  /* 0x0000000000cc9947 */ /* 0x000fec0003800000 */
[----:B------:R-:W0:Y:S02]  /*94a0*/  LDCU.64 UR4, c[0x0][0x400] ;  /* 0x00008000ff0477ac */ /* 0x000e240008000a00 */
[----:B0-----:R-:W-:-:S04]  /*94b0*/  LEA R2, P1, R7, UR4, 0x2 ;  /* 0x0000000407027c11 */ /* 0x001fc8000f8210ff */
[----:B------:R-:W-:-:S05]  /*94c0*/  LEA.HI.X R3, R7, UR5, R4, 0x2, P1 ;  /* 0x0000000507037c11 */ /* 0x000fca00088f1404 */
[----:B------:R-:W2:Y:S04]  /*94d0*/  LDG.E R10, desc[UR36][R2.64] ;  /* 0x00000024020a7981 */ /* 0x000ea8000c1e1900 */
[----:B------:R-:W3:Y:S04]  /*94e0*/  LDG.E R11, desc[UR36][R2.64+0x4] ;  /* 0x00000424020b7981 */ /* 0x000ee8000c1e1900 */
[----:B------:R-:W4:Y:S04]  /*94f0*/  LDG.E R13, desc[UR36][R2.64+0x8] ;  /* 0x00000824020d7981 */ /* 0x000f28000c1e1900 */
[----:B------:R-:W4:Y:S04]  /*9500*/  LDG.E R15, desc[UR36][R2.64+0xc] ;  /* 0x00000c24020f7981 */ /* 0x000f28000c1e1900 */
[----:B------:R-:W4:Y:S04]  /*9510*/  LDG.E R21, desc[UR36][R2.64+0x10] ;  /* 0x0000102402157981 */ /* 0x000f28000c1e1900 */
[----:B------:R-:W4:Y:S04]  /*9520*/  LDG.E R23, desc[UR36][R2.64+0x14] ;  /* 0x0000142402177981 */ /* 0x000f28000c1e1900 */
[----:B-----5:R-:W4:Y:S04]  /*9530*/  LDG.E R25, desc[UR36][R2.64+0x18] ;  /* 0x0000182402197981 */ /* 0x020f28000c1e1900 */
[----:B------:R0:W4:Y:S01]  /*9540*/  LDG.E R27, desc[UR36][R2.64+0x1c] ;  /* 0x00001c24021b7981 */ /* 0x000122000c1e1900 */
[----:B--2---:R-:W-:-:S04]  /*9550*/  FSETP.GT.AND P6, PT, R10, R17, PT ;  /* 0x000000110a00720b */ /* 0x004fc80003fc4000 */
[----:B------:R-:W-:-:S04]  /*9560*/  FSEL R10, R10, R17, P6 ;  /* 0x000000110a0a7208 */ /* 0x000fc80003000000 */
[----:B---3--:R-:W-:-:S04]  /*9570*/  FSETP.GT.AND P5, PT, R11, R10, PT ;  /* 0x0000000a0b00720b */ /* 0x008fc80003fa4000 */
[----:B------:R-:W-:Y:S02]  /*9580*/  FSEL R10, R11, R10, P5 ;  /* 0x0000000a0b0a7208 */ /* 0x000fe40002800000 */
[----:B------:R-:W-:Y:S02]  /*9590*/  IADD3 R11, P4, PT, R7, 0x1, RZ ;  /* 0x00000001070b7810 */ /* 0x000fe40007f9e0ff */
[----:B----4-:R-:W-:-:S03]  /*95a0*/  FSETP.GT.AND P1, PT, R13, R10, PT ;  /* 0x0000000a0d00720b */ /* 0x010fc60003f24000 */
[----:B------:R-:W-:Y:S01]  /*95b0*/  IMAD.X R12, RZ, RZ, R4, P4 ;  /* 0x000000ffff0c7224 */ /* 0x000fe200020e0604 */
[----:B------:R-:W-:Y:S02]  /*95c0*/  FSEL R10, R13, R10, P1 ;  /* 0x0000000a0d0a7208 */ /* 0x000fe40000800000 */
[----:B------:R-:W-:Y:S02]  /*95d0*/  @!P5 SEL R11, R7, R8, P6 ;  /* 0x00000008070bd207 */ /* 0x000fe40003000000 */
[CC--:B------:R-:W-:Y:S02]  /*95e0*/  FSETP.GT.AND P2, PT, R15.reuse, R10.reuse, PT ;  /* 0x0000000a0f00720b */ /* 0x0c0fe40003f44000 */
[----:B------:R-:W-:Y:S02]  /*95f0*/  @!P5 SEL R12, R4, R9, P6 ;  /* 0x00000009040cd207 */ /* 0x000fe40003000000 */
[----:B------:R-:W-:Y:S02]  /*9600*/  FSEL R10, R15, R10, P2 ;  /* 0x0000000a0f0a7208 */ /* 0x000fe40001000000 */
[----:B0-----:R-:W-:-:S02]  /*9610*/  IADD3 R2, P5, PT, R7, 0x2, RZ ;  /* 0x0000000207027810 */ /* 0x001fc40007fbe0ff */
[-C--:B------:R-:W-:Y:S02]  /*9620*/  FSETP.GT.AND P3, PT, R21, R10.reuse, PT ;  /* 0x0000000a1500720b */ /* 0x080fe40003f64000 */
[----:B------:R-:W-:Y:S01]  /*9630*/  IADD3 R8, P6, PT, R7, 0x3, RZ ;  /* 0x0000000307087810 */ /* 0x000fe20007fde0ff */
[--C-:B------:R-:W-:Y:S01]  /*9640*/  IMAD.X R3, RZ, RZ, R4.reuse, P5 ;  /* 0x000000ffff037224 */ /* 0x100fe200028e0604 */
[----:B------:R-:W-:Y:S02]  /*9650*/  FSEL R10, R21, R10, P3 ;  /* 0x0000000a150a7208 */ /* 0x000fe40001800000 */
[----:B------:R-:W-:Y:S01]  /*9660*/  @!P2 SEL R8, R2, R11, P1 ;  /* 0x0000000b0208a207 */ /* 0x000fe20000800000 */
[----:B------:R-:W-:Y:S01]  /*9670*/  IMAD.X R14, RZ, RZ, R4, P6 ;  /* 0x000000ffff0e7224 */ /* 0x000fe200030e0604 */
[----:B------:R-:W-:Y:S02]  /*9680*/  FSETP.GT.AND P4, PT, R23, R10, PT ;  /* 0x0000000a1700720b */ /* 0x000fe40003f84000 */
[----:B------:R-:W-:-:S02]  /*9690*/  @!P2 SEL R14, R3, R12, P1 ;  /* 0x0000000c030ea207 */ /* 0x000fc40000800000 */
[----:B------:R-:W-:Y:S02]  /*96a0*/  FSEL R10, R23, R10, P4 ;  /* 0x0000000a170a7208 */ /* 0x000fe40002000000 */
[----:B------:R-:W-:Y:S02]  /*96b0*/  IADD3 R3, P2, PT, R7, 0x4, RZ ;  /* 0x0000000407037810 */ /* 0x000fe40007f5e0ff */
[-C--:B------:R-:W-:Y:S02]  /*96c0*/  FSETP.GT.AND P5, PT, R25, R10.reuse, PT ;  /* 0x0000000a1900720b */ /* 0x080fe40003fa4000 */
[----:B------:R-:W-:Y:S01]  /*96d0*/  IADD3 R11, P6, PT, R7, 0x5, RZ ;  /* 0x00000005070b7810 */ /* 0x000fe20007fde0ff */
[--C-:B------:R-:W-:Y:S01]  /*96e0*/  IMAD.X R9, RZ, RZ, R4.reuse, P2 ;  /* 0x000000ffff097224 */ /* 0x100fe200010e0604 */
[----:B------:R-:W-:Y:S02]  /*96f0*/  FSEL R10, R25, R10, P5 ;  /* 0x0000000a190a7208 */ /* 0x000fe40002800000 */
[----:B------:R-:W-:Y:S01]  /*9700*/  @!P4 SEL R11, R3, R8, P3 ;  /* 0x00000008030bc207 */ /* 0x000fe20001800000 */
[----:B------:R-:W-:Y:S01]  /*9710*/  IMAD.X R12, RZ, RZ, R4, P6 ;  /* 0x000000ffff0c7224 */ /* 0x000fe200030e0604 */
[----:B------:R-:W-:-:S02]  /*9720*/  FSETP.GT.AND P1, PT, R27, R10, PT ;  /* 0x0000000a1b00720b */ /* 0x000fc40003f24000 */
[C---:B------:R-:W-:Y:S02]  /*9730*/  IADD3 R2, P6, PT, R7.reuse, 0x6, RZ ;  /* 0x0000000607027810 */ /* 0x040fe40007fde0ff */
[----:B------:R-:W-:Y:S02]  /*9740*/  IADD3 R8, P2, PT, R7, 0x7, RZ ;  /* 0x0000000707087810 */ /* 0x000fe40007f5e0ff */
[----:B------:R-:W-:Y:S01]  /*9750*/  @!P4 SEL R12, R9, R14, P3 ;  /* 0x0000000e090cc207 */ /* 0x000fe20001800000 */
[--C-:B------:R-:W-:Y:S01]  /*9760*/  IMAD.X R3, RZ, RZ, R4.reuse, P6 ;  /* 0x000000ffff037224 */ /* 0x100fe200030e0604 */
[----:B------:R-:W-:Y:S01]  /*9770*/  IADD3 R7, P3, PT, R7, 0x8, RZ ;  /* 0x0000000807077810 */ /* 0x000fe20007f7e0ff */
[----:B------:R-:W-:Y:S01]  /*9780*/  IMAD.X R9, RZ, RZ, R4, P2 ;  /* 0x000000ffff097224 */ /* 0x000fe200010e0604 */
[----:B------:R-:W-:-:S03]  /*9790*/  FSEL R17, R27, R10, P1 ;  /* 0x0000000a1b117208 */ /* 0x000fc60000800000 */
[----:B------:R-:W-:Y:S01]  /*97a0*/  @!P1 SEL R8, R2, R11, P5 ;  /* 0x0000000b02089207 */ /* 0x000fe20002800000 */
[----:B------:R-:W-:Y:S01]  /*97b0*/  IMAD.X R4, RZ, RZ, R4, P3 ;  /* 0x000000ffff047224 */ /* 0x000fe200018e0604 */
[----:B------:R-:W-:-:S07]  /*97c0*/  @!P1 SEL R9, R3, R12, P5 ;  /* 0x0000000c03099207 */ /* 0x000fce0002800000 */
.L_x_221:
[----:B------:R-:W-:Y:S05]  /*97d0*/  BSYNC.RECONVERGENT B1 ;  /* 0x0000000000017941 */ /* 0x000fea0003800200 */
.L_x_220:
[----:B------:R-:W-:Y:S05]  /*97e0*/  @!P0 BRA `(.L_x_216) ;  /* 0x0000000000dc8947 */ /* 0x000fea0003800000 */
[----:B------:R-:W-:Y:S01]  /*97f0*/  ISETP.GE.U32.AND P1, PT, R16, 0x4, PT ;  /* 0x000000041000780c */ /* 0x000fe20003f26070 */
[----:B------:R-:W-:Y:S01]  /*9800*/  IMAD.MOV.U32 R11, RZ, RZ, RZ ;  /* 0x000000ffff0b7224 */ /* 0x000fe200078e00ff */
[----:B------:R-:W-:Y:S01]  /*9810*/  LOP3.LUT R10, R6, 0x3, RZ, 0xc0, !PT ;  /* 0x00000003060a7812 */ /* 0x000fe200078ec0ff */
[----:B------:R-:W-:Y:S01]  /*9820*/  BSSY.RECONVERGENT B1, `(.L_x_222) ;  /* 0x0000020000017945 */ /* 0x000fe20003800200 */
[----:B------:R-:W-:Y:S02]  /*9830*/  ISETP.GE.U32.AND.EX P1, PT, RZ, RZ, PT, P1 ;  /* 0x000000ffff00720c */ /* 0x000fe40003f26110 */
[----:B------:R-:W-:-:S04]  /*9840*/  ISETP.NE.U32.AND P0, PT, R10, RZ, PT ;  /* 0x000000ff0a00720c */ /* 0x000fc80003f05070 */
[----:B------:R-:W-:-:S07]  /*9850*/  ISETP.NE.AND.EX P0, PT, R11, RZ, PT, P0 ;  /* 0x000000ff0b00720c */ /* 0x000fce0003f05300 */
[----:B------:R-:W-:Y:S06]  /*9860*/  @!P1 BRA `(.L_x_223) ;  /* 0x00000000006c9947 */ /* 0x000fec0003800000 */
[----:B------:R-:W0:Y:S02]  /*9870*/  LDCU.64 UR4, c[0x0][0x400] ;  /* 0x00008000ff0477ac */ /* 0x000e240008000a00 */
[----:B0-----:R-:W-:-:S04]  /*9880*/  LEA R2, P1, R7, UR4, 0x2 ;  /* 0x0000000407027c11 */ /* 0x001fc8000f8210ff */
[----:B------:R-:W-:-:S05]  /*9890*/  LEA.HI.X R3, R7, UR5, R4, 0x2, P1 ;  /* 0x0000000507037c11 */ /* 0x000fca00088f1404 */
[----:B------:R-:W2:Y:S04]  /*98a0*/  LDG.E R6, desc[UR36][R2.64] ;  /* 0x0000002402067981 */ /* 0x000ea8000c1e1900 */
[----:B------:R-:W3:Y:S04]  /*98b0*/  LDG.E R13, desc[UR36][R2.64+0x4] ;  /* 0x00000424020d7981 */ /* 0x000ee8000c1e1900 */
[----:B------:R-:W4:Y:S04]  /*98c0*/  LDG.E R15, desc[UR36][R2.64+0x8] ;  /* 0x00000824020f7981 */ /* 0x000f28000c1e1900 */
[----:B------:R0:W4:Y:S01]  /*98d0*/  LDG.E R14, desc[UR36][R2.64+0xc] ;  /* 0x00000c24020e7981 */ /* 0x000122000c1e1900 */
[----:B--2---:R-:W-:-:S04]  /*98e0*/  FSETP.GT.AND P4, PT, R6, R17, PT ;  /* 0x000000110600720b */ /* 0x004fc80003f84000 */
[----:B------:R-:W-:-:S04]  /*98f0*/  FSEL R6, R6, R17, P4 ;  /* 0x0000001106067208 */ /* 0x000fc80002000000 */
[----:B---3--:R-:W-:-:S04]  /*9900*/  FSETP.GT.AND P1, PT, R13, R6, PT ;  /* 0x000000060d00720b */ /* 0x008fc80003f24000 */
[----:B------:R-:W-:Y:S02]  /*9910*/  FSEL R6, R13, R6, P1 ;  /* 0x000000060d067208 */ /* 0x000fe40000800000 */
[----:B------:R-:W-:Y:S02]  /*9920*/  IADD3 R13, P6, PT, R7, 0x2, RZ ;  /* 0x00000002070d7810 */ /* 0x000fe40007fde0ff */
[----:B----4-:R-:W-:-:S03]  /*9930*/  FSETP.GT.AND P3, PT, R15, R6, PT ;  /* 0x000000060f00720b */ /* 0x010fc60003f64000 */
[--C-:B0-----:R-:W-:Y:S01]  /*9940*/  IMAD.X R3, RZ, RZ, R4.reuse, P6 ;  /* 0x000000ffff037224 */ /* 0x101fe200030e0604 */
[----:B------:R-:W-:Y:S02]  /*9950*/  FSEL R15, R15, R6, P3 ;  /* 0x000000060f0f7208 */ /* 0x000fe40001800000 */
[C---:B------:R-:W-:Y:S02]  /*9960*/  IADD3 R6, P5, PT, R7.reuse, 0x1, RZ ;  /* 0x0000000107067810 */ /* 0x040fe40007fbe0ff */
[----:B------:R-:W-:Y:S02]  /*9970*/  FSETP.GT.AND P2, PT, R14, R15, PT ;  /* 0x0000000f0e00720b */ /* 0x000fe40003f44000 */
[C---:B------:R-:W-:Y:S01]  /*9980*/  @!P1 SEL R6, R7.reuse, R8, P4 ;  /* 0x0000000807069207 */ /* 0x040fe20002000000 */
[----:B------:R-:W-:Y:S01]  /*9990*/  IMAD.X R12, RZ, RZ, R4, P5 ;  /* 0x000000ffff0c7224 */ /* 0x000fe200028e0604 */
[----:B------:R-:W-:Y:S02]  /*99a0*/  IADD3 R8, P5, PT, R7, 0x3, RZ ;  /* 0x0000000307087810 */ /* 0x000fe40007fbe0ff */
[----:B------:R-:W-:-:S02]  /*99b0*/  @!P1 SEL R12, R4, R9, P4 ;  /* 0x00000009040c9207 */ /* 0x000fc40002000000 */
[----:B------:R-:W-:Y:S01]  /*99c0*/  IADD3 R7, P1, PT, R7, 0x4, RZ ;  /* 0x0000000407077810 */ /* 0x000fe20007f3e0ff */
[----:B------:R-:W-:Y:S01]  /*99d0*/  IMAD.X R9, RZ, RZ, R4, P5 ;  /* 0x000000ffff097224 */ /* 0x000fe200028e0604 */
[----:B------:R-:W-:-:S03]  /*99e0*/  FSEL R17, R14, R15, P2 ;  /* 0x0000000f0e117208 */ /* 0x000fc60001000000 */
[----:B------:R-:W-:Y:S01]  /*99f0*/  @!P2 SEL R8, R13, R6, P3 ;  /* 0x000000060d08a207 */ /* 0x000fe20001800000 */
[----:B------:R-:W-:Y:S01]  /*9a00*/  IMAD.X R4, RZ, RZ, R4, P1 ;  /* 0x000000ffff047224 */ /* 0x000fe200008e0604 */
[----:B------:R-:W-:-:S07]  /*9a10*/  @!P2 SEL R9, R3, R12, P3 ;  /* 0x0000000c0309a207 */ /* 0x000fce0001800000 */
.L_x_223:
[----:B------:R-:W-:Y:S05]  /*9a20*/  BSYNC.RECONVERGENT B1 ;  /* 0x0000000000017941 */ /* 0x000fea0003800200 */
.L_x_222:
[----:B------:R-:W-:Y:S05]  /*9a30*/  @!P0 BRA `(.L_x_216) ;  /* 0x0000000000488947 */ /* 0x000fea0003800000 */
[----:B------:R-:W0:Y:S02]  /*9a40*/  LDCU.64 UR4, c[0x0][0x400] ;  /* 0x00008000ff0477ac */ /* 0x000e240008000a00 */
[----:B0-----:R-:W-:-:S04]  /*9a50*/  LEA R6, P0, R7, UR4, 0x2 ;  /* 0x0000000407067c11 */ /* 0x001fc8000f8010ff */
[----:B------:R-:W-:-:S09]  /*9a60*/  LEA.HI.X R3, R7, UR5, R4, 0x2, P0 ;  /* 0x0000000507037c11 */ /* 0x000fd200080f1404 */
.L_x_224:
[----:B------:R-:W-:-:S06]  /*9a70*/  IMAD.MOV.U32 R2, RZ, RZ, R6 ;  /* 0x000000ffff027224 */ /* 0x000fcc00078e0006 */
[----:B------:R0:W2:Y:S01]  /*9a80*/  LDG.E R2, desc[UR36][R2.64] ;  /* 0x0000002402027981 */ /* 0x0000a2000c1e1900 */
[----:B------:R-:W-:Y:S02]  /*9a90*/  IADD3 R10, P0, PT, R10, -0x1, RZ ;  /* 0xffffffff0a0a7810 */ /* 0x000fe40007f1e0ff */
[----:B------:R-:W-:Y:S02]  /*9aa0*/  IADD3 R6, P2, PT, R6, 0x4, RZ ;  /* 0x0000000406067810 */ /* 0x000fe40007f5e0ff */
[----:B------:R-:W-:Y:S02]  /*9ab0*/  IADD3.X R11, PT, PT, R11, -0x1, RZ, P0, !PT ;  /* 0xffffffff0b0b7810 */ /* 0x000fe400007fe4ff */
[----:B------:R-:W-:Y:S01]  /*9ac0*/  ISETP.NE.U32.AND P0, PT, R10, RZ, PT ;  /* 0x000000ff0a00720c */ /* 0x000fe20003f05070 */
[----:B0-----:R-:W-:-:S03]  /*9ad0*/  IMAD.X R3, RZ, RZ, R3, P2 ;  /* 0x000000ffff037224 */ /* 0x001fc600010e0603 */
[----:B------:R-:W-:Y:S02]  /*9ae0*/  ISETP.NE.AND.EX P0, PT, R11, RZ, PT, P0 ;  /* 0x000000ff0b00720c */ /* 0x000fe40003f05300 */
[----:B--2---:R-:W-:-:S04]  /*9af0*/  FSETP.GT.AND P1, PT, R2, R17, PT ;  /* 0x000000110200720b */ /* 0x004fc80003f24000 */
[C---:B------:R-:W-:Y:S02]  /*9b00*/  SEL R8, R7.reuse, R8, P1 ;  /* 0x0000000807087207 */ /* 0x040fe40000800000 */
[----:B------:R-:W-:Y:S02]  /*9b10*/  IADD3 R7, P3, PT, R7, 0x1, RZ ;  /* 0x0000000107077810 */ /* 0x000fe40007f7e0ff */
[----:B------:R-:W-:Y:S02]  /*9b20*/  SEL R9, R4, R9, P1 ;  /* 0x0000000904097207 */ /* 0x000fe40000800000 */
[----:B------:R-:W-:Y:S01]  /*9b30*/  FSEL R17, R2, R17, P1 ;  /* 0x0000001102117208 */ /* 0x000fe20000800000 */
[----:B------:R-:W-:Y:S01]  /*9b40*/  IMAD.X R4, RZ, RZ, R4, P3 ;  /* 0x000000ffff047224 */ /* 0x000fe200018e0604 */
[----:B------:R-:W-:Y:S07]  /*9b50*/  @P0 BRA `(.L_x_224) ;  /* 0xfffffffc00c40947 */ /* 0x000fee000383ffff */
.L_x_216:
[----:B------:R-:W-:Y:S05]  /*9b60*/  BSYNC.RECONVERGENT B0 ;  /* 0x0000000000007941 */ /* 0x000fea0003800200 */
.L_x_215:
[----:B------:R-:W-:Y:S01]  /*9b70*/  ISETP.NE.U32.AND P0, PT, R8, -0x1, PT ;  /* 0xffffffff0800780c */ /* 0x000fe20003f05070 */
[----:B------:R-:W-:Y:S03]  /*9b80*/  BSSY.RECONVERGENT B0, `(.L_x_225) ;  /* 0x0000008000007945 */ /* 0x000fe60003800200 */
[----:B------:R-:W-:-:S13]  /*9b90*/  ISETP.NE.AND.EX P0, PT, R9, -0x1, PT, P0 ;  /* 0xffffffff0900780c */ /* 0x000fda0003f05300 */
[----:B------:R-:W-:Y:S05]  /*9ba0*/  @!P0 BRA `(.L_x_226) ;  /* 0x0000000000148947 */ /* 0x000fea0003800000 */
[----:B------:R-:W0:Y:S02]  /*9bb0*/  LDC.64 R2, c[0x0][0x410] ;  /* 0x00010400ff027b82 */ /* 0x000e240000000a00 */
[----:B0-----:R-:W-:-:S05]  /*9bc0*/  IMAD.WIDE R2, R33, 0x8, R2 ;  /* 0x0000000821027825 */ /* 0x001fca00078e0202 */
[----:B------:R0:W-:Y:S04]  /*9bd0*/  STG.E.64 desc[UR36][R2.64], R8 ;  /* 0x0000000802007986 */ /* 0x0001e8000c101b24 */
[----:B------:R0:W5:Y:S04]  /*9be0*/  LDG.E R5, desc[UR36][R18.64] ;  /* 0x0000002412057981 */ /* 0x000168000c1e1900 */
[----:B------:R0:W5:Y:S02]  /*9bf0*/  LDG.E R0, desc[UR36][R18.64+0x4] ;  /* 0x0000042412007981 */ /* 0x000164000c1e1900 */
.L_x_226:
[----:B------:R-:W-:Y:S05]  /*9c00*/  BSYNC.RECONVERGENT B0 ;  /* 0x0000000000007941 */ /* 0x000fea0003800200 */
.L_x_225:
[----:B-----5:R-:W-:-:S13]  /*9c10*/  ISETP.GE.AND P0, PT, R5, R0, PT ;  /* 0x000000000500720c */ /* 0x020fda0003f06270 */
[----:B------:R-:W-:Y:S05]  /*9c20*/  @P0 EXIT ;  /* 0x000000000000094d */ /* 0x000fea0003800000 */
[----:B0-----:R-:W0:Y:S01]  /*9c30*/  LDC.64 R2, c[0x0][0x418] ;  /* 0x00010600ff027b82 */ /* 0x001e220000000a00 */
[--C-:B------:R-:W-:Y:S01]  /*9c40*/  IMAD.IADD R4, R0, 0x1, -R5.reuse ;  /* 0x0000000100047824 */ /* 0x100fe200078e0a05 */
[----:B------:R-:W-:Y:S01]  /*9c50*/  BSSY.RECONVERGENT B0, `(.L_x_227) ;  /* 0x0000013000007945 */ /* 0x000fe20003800200 */
[----:B------:R-:W-:-:S03]  /*9c60*/  IMAD.MOV.U32 R11, RZ, RZ, R5 ;  /* 0x000000ffff0b7224 */ /* 0x000fc600078e0005 */
[----:B------:R-:W-:Y:S01]  /*9c70*/  LOP3.LUT P0, R4, R4, 0x3, RZ, 0xc0, !PT ;  /* 0x0000000304047812 */ /* 0x000fe2000780c0ff */
[----:B0-----:R-:W-:-:S12]  /*9c80*/  IMAD.WIDE R2, R33, 0x4, R2 ;  /* 0x0000000421027825 */ /* 0x001fd800078e0202 */
[----:B------:R-:W-:Y:S05]  /*9c90*/  @!P0 BRA `(.L_x_228) ;  /* 0x0000000000388947 */ /* 0x000fea0003800000 */
[----:B------:R-:W0:Y:S01]  /*9ca0*/  LDC.64 R8, c[0x0][0x400] ;  /* 0x00010000ff087b82 */ /* 0x000e220000000a00 */
[--C-:B------:R-:W-:Y:S02]  /*9cb0*/  IMAD.IADD R11, R4, 0x1, R5.reuse ;  /* 0x00000001040b7824 */ /* 0x100fe400078e0205 */
[----:B------:R-:W-:Y:S02]  /*9cc0*/  IMAD.MOV R4, RZ, RZ, -R4 ;  /* 0x000000ffff047224 */ /* 0x000fe400078e0a04 */
[----:B------:R-:W-:-:S07]  /*9cd0*/  IMAD.MOV.U32 R13, RZ, RZ, R5 ;  /* 0x000000ffff0d7224 */ /* 0x000fce00078e0005 */
.L_x_229:
[----:B0-----:R-:W-:-:S06]  /*9ce0*/  IMAD.WIDE R6, R13, 0x4, R8 ;  /* 0x000000040d067825 */ /* 0x001fcc00078e0208 */
[----:B------:R-:W2:Y:S02]  /*9cf0*/  LDG.E R6, desc[UR36][R6.64] ;  /* 0x0000002406067981 */ /* 0x000ea4000c1e1900 */
[----:B--2---:R-:W-:-:S13]  /*9d00*/  FSETP.GT.AND P0, PT, R6, RZ, PT ;  /* 0x000000ff0600720b */ /* 0x004fda0003f04000 */
[----:B------:R-:W2:Y:S01]  /*9d10*/  @P0 LDG.E R10, desc[UR36][R2.64] ;  /* 0x00000024020a0981 */ /* 0x000ea2000c1e1900 */
[----:B------:R-:W-:Y:S02]  /*9d20*/  VIADD R4, R4, 0x1 ;  /* 0x0000000104047836 */ /* 0x000fe40000000000 */
[----:B------:R-:W-:Y:S02]  /*9d30*/  VIADD R13, R13, 0x1 ;  /* 0x000000010d0d7836 */ /* 0x000fe40000000000 */
[----:B--2---:R-:W-:-:S05]  /*9d40*/  @P0 VIADD R15, R10, 0x1 ;  /* 0x000000010a0f0836 */ /* 0x004fca0000000000 */
[----:B------:R1:W-:Y:S01]  /*9d50*/  @P0 STG.E desc[UR36][R2.64], R15 ;  /* 0x0000000f02000986 */ /* 0x0003e2000c101924 */
[----:B------:R-:W-:-:S13]  /*9d60*/  ISETP.NE.AND P0, PT, R4, RZ, PT ;  /* 0x000000ff0400720c */ /* 0x000fda0003f05270 */
[----:B-1----:R-:W-:Y:S05]  /*9d70*/  @P0 BRA `(.L_x_229) ;  /* 0xfffffffc00d80947 */ /* 0x002fea000383ffff */
.L_x_228:
[----:B------:R-:W-:Y:S05]  /*9d80*/  BSYNC.RECONVERGENT B0 ;  /* 0x0000000000007941 */ /* 0x000fea0003800200 */
.L_x_227:
[----:B------:R-:W-:-:S05]  /*9d90*/  IMAD.IADD R4, R5, 0x1, -R0 ;  /* 0x0000000105047824 */ /* 0x000fca00078e0a00 */
[----:B------:R-:W-:-:S13]  /*9da0*/  ISETP.GT.U32.AND P0, PT, R4, -0x4, PT ;  /* 0xfffffffc0400780c */ /* 0x000fda0003f04070 */
[----:B------:R-:W-:Y:S05]  /*9db0*/  @P0 EXIT ;  /* 0x000000000000094d */ /* 0x000fea0003800000 */
[----:B------:R-:W0:Y:S01]  /*9dc0*/  LDC.64 R4, c[0x0][0x400] ;  /* 0x00010000ff047b82 */ /* 0x000e220000000a00 */
[----:B------:R-:W-:Y:S01]  /*9dd0*/  BSSY.RECONVERGENT B0, `(.L_x_230) ;  /* 0x000001d000007945 */ /* 0x000fe20003800200 */
[----:B------:R-:W-:Y:S01]  /*9de0*/  IMAD.IADD R0, R11, 0x1, -R0 ;  /* 0x000000010b007824 */ /* 0x000fe200078e0a00 */
[----:B0-----:R-:W-:-:S05]  /*9df0*/  IADD3 R4, P0, PT, R4, 0x8, RZ ;  /* 0x0000000804047810 */ /* 0x001fca0007f1e0ff */
[----:B------:R-:W-:-:S08]  /*9e00*/  IMAD.X R5, RZ, RZ, R5, P0 ;  /* 0x000000ffff057224 */ /* 0x000fd000000e0605 */
.L_x_231:
[----:B------:R-:W-:-:S05]  /*9e10*/  IMAD.WIDE R6, R11, 0x4, R4 ;  /* 0x000000040b067825 */ /* 0x000fca00078e0204 */
[----:B------:R-:W2:Y:S02]  /*9e20*/  LDG.E R8, desc[UR36][R6.64+-0x8] ;  /* 0xfffff82406087981 */ /* 0x000ea4000c1e1900 */
[----:B--2---:R-:W-:-:S13]  /*9e30*/  FSETP.GT.AND P0, PT, R8, RZ, PT ;  /* 0x000000ff0800720b */ /* 0x004fda0003f04000 */
[----:B------:R-:W2:Y:S02]  /*9e40*/  @P0 LDG.E R8, desc[UR36][R2.64] ;  /* 0x0000002402080981 */ /* 0x000ea4000c1e1900 */
[----:B--2---:R-:W-:-:S05]  /*9e50*/  @P0 VIADD R9, R8, 0x1 ;  /* 0x0000000108090836 */ /* 0x004fca0000000000 */
[----:B------:R0:W-:Y:S04]  /*9e60*/  @P0 STG.E desc[UR36][R2.64], R9 ;  /* 0x0000000902000986 */ /* 0x0001e8000c101924 */
        /* <DEDUP_REMOVED lines=12> */
[----:B0-----:R-:W2:Y:S01]  /*9f30*/  @P0 LDG.E R9, desc[UR36][R2.64] ;  /* 0x0000002402090981 */ /* 0x001ea2000c1e1900 */
[----:B------:R-:W-:Y:S02]  /*9f40*/  VIADD R0, R0, 0x4 ;  /* 0x0000000400007836 */ /* 0x000fe40000000000 */
[----:B------:R-:W-:Y:S02]  /*9f50*/  VIADD R11, R11, 0x4 ;  /* 0x000000040b0b7836 */ /* 0x000fe40000000000 */
[----:B--2---:R-:W-:-:S05]  /*9f60*/  @P0 VIADD R9, R9, 0x1 ;  /* 0x0000000109090836 */ /* 0x004fca0000000000 */
[----:B------:R1:W-:Y:S01]  /*9f70*/  @P0 STG.E desc[UR36][R2.64], R9 ;  /* 0x0000000902000986 */ /* 0x0003e2000c101924 */
[----:B------:R-:W-:-:S13]  /*9f80*/  ISETP.NE.AND P0, PT, R0, RZ, PT ;  /* 0x000000ff0000720c */ /* 0x000fda0003f05270 */
[----:B-1----:R-:W-:Y:S05]  /*9f90*/  @P0 BRA `(.L_x_231) ;  /* 0xfffffffc009c0947 */ /* 0x002fea000383ffff */
[----:B------:R-:W-:Y:S05]  /*9fa0*/  BSYNC.RECONVERGENT B0 ;  /* 0x0000000000007941 */ /* 0x000fea0003800200 */
.L_x_230:
[----:B------:R-:W-:Y:S05]  /*9fb0*/  EXIT ;  /* 0x000000000000794d */ /* 0x000fea0003800000 */
        .weak           $__internal_0_$__cuda_sm20_div_rn_f64_full
        .type           $__internal_0_$__cuda_sm20_div_rn_f64_full,@function
        .size           $__internal_0_$__cuda_sm20_div_rn_f64_full,($__internal_1_$__cuda_sm3x_div_rn_noftz_f32_slowpath - $__internal_0_$__cuda_sm20_div_rn_f64_full)
$__internal_0_$__cuda_sm20_div_rn_f64_full:
[----:B------:R-:W-:Y:S01]  /*9fc0*/  IMAD.MOV.U32 R13, RZ, RZ, R3 ;  /* 0x000000ffff0d7224 */ /* 0x000fe200078e0003 */
[C---:B------:R-:W-:Y:S01]  /*9fd0*/  FSETP.GEU.AND P1, PT, |R5|.reuse, 1.469367938527859385e-39, PT ;  /* 0x001000000500780b */ /* 0x040fe20003f2e200 */
[----:B------:R-:W-:Y:S01]  /*9fe0*/  IMAD.MOV.U32 R12, RZ, RZ, R6 ;  /* 0x000000ffff0c7224 */ /* 0x000fe200078e0006 */
[----:B------:R-:W-:Y:S01]  /*9ff0*/  LOP3.LUT R10, R5, 0x800fffff, RZ, 0xc0, !PT ;  /* 0x800fffff050a7812 */ /* 0x000fe200078ec0ff */
[----:B------:R-:W-:Y:S01]  /*a000*/  IMAD.MOV.U32 R14, RZ, RZ, 0x1 ;  /* 0x00000001ff0e7424 */ /* 0x000fe200078e00ff */
[C---:B------:R-:W-:Y:S01]  /*a010*/  FSETP.GEU.AND P0, PT, |R13|.reuse, 1.469367938527859385e-39, PT ;  /* 0x001000000d00780b */ /* 0x040fe20003f0e200 */
[----:B------:R-:W-:Y:S01]  /*a020*/  IMAD.MOV.U32 R20, RZ, RZ, R12 ;  /* 0x000000ffff147224 */ /* 0x000fe200078e000c */
[----:B------:R-:W-:Y:S01]  /*a030*/  LOP3.LUT R11, R10, 0x3ff00000, RZ, 0xfc, !PT ;  /* 0x3ff000000a0b7812 */ /* 0x000fe200078efcff */
[----:B------:R-:W-:Y:S01]  /*a040*/  IMAD.MOV.U32 R10, RZ, RZ, R4 ;  /* 0x000000ffff0a7224 */ /* 0x000fe200078e0004 */
[----:B------:R-:W-:Y:S01]  /*a050*/  LOP3.LUT R3, R13, 0x7ff00000, RZ, 0xc0, !PT ;  /* 0x7ff000000d037812 */ /* 0x000fe200078ec0ff */
[----:B------:R-:W-:Y:S01]  /*a060*/  BSSY.RECONVERGENT B0, `(.L_x_232) ;  /* 0x0000054000007945 */ /* 0x000fe20003800200 */
[----:B------:R-:W-:-:S03]  /*a070*/  LOP3.LUT R8, R5, 0x7ff00000, RZ, 0xc0, !PT ;  /* 0x7ff0000005087812 */ /* 0x000fc600078ec0ff */
[----:B------:R-:W-:Y:S01]  /*a080*/  @!P1 DMUL R10, R4, 8.98846567431157953865e+307 ;  /* 0x7fe00000040a9828 */ /* 0x000fe20000000000 */
[----:B------:R-:W-:-:S03]  /*a090*/  ISETP.GE.U32.AND P3, PT, R3, R8, PT ;  /* 0x000000080300720c */ /* 0x000fc60003f66070 */
[----:B------:R-:W-:Y:S01]  /*a0a0*/  @!P0 LOP3.LUT R6, R5, 0x7ff00000, RZ, 0xc0, !PT ;  /* 0x7ff0000005068812 */ /* 0x000fe200078ec0ff */
[----:B------:R-:W-:Y:S01]  /*a0b0*/  @!P0 IMAD.MOV.U32 R48, RZ, RZ, RZ ;  /* 0x000000ffff308224 */ /* 0x000fe200078e00ff */
[----:B------:R-:W0:Y:S02]  /*a0c0*/  MUFU.RCP64H R15, R11 ;  /* 0x0000000b000f7308 */ /* 0x000e240000001800 */
[----:B------:R-:W-:Y:S01]  /*a0d0*/  @!P0 ISETP.GE.U32.AND P2, PT, R3, R6, PT ;  /* 0x000000060300820c */ /* 0x000fe20003f46070 */
[----:B------:R-:W-:Y:S01]  /*a0e0*/  IMAD.MOV.U32 R6, RZ, RZ, 0x1ca00000 ;  /* 0x1ca00000ff067424 */ /* 0x000fe200078e00ff */
[----:B------:R-:W-:-:S04]  /*a0f0*/  @!P1 LOP3.LUT R8, R11, 0x7ff00000, RZ, 0xc0, !PT ;  /* 0x7ff000000b089812 */ /* 0x000fc800078ec0ff */
[C---:B------:R-:W-:Y:S02]  /*a100*/  @!P0 SEL R9, R6.reuse, 0x63400000, !P2 ;  /* 0x6340000006098807 */ /* 0x040fe40005000000 */
[----:B------:R-:W-:Y:S02]  /*a110*/  SEL R7, R6, 0x63400000, !P3 ;  /* 0x6340000006077807 */ /* 0x000fe40005800000 */
[--C-:B------:R-:W-:Y:S02]  /*a120*/  @!P0 LOP3.LUT R9, R9, 0x80000000, R13.reuse, 0xf8, !PT ;  /* 0x8000000009098812 */ /* 0x100fe400078ef80d */
[----:B------:R-:W-:Y:S01]  /*a130*/  LOP3.LUT R21, R7, 0x800fffff, R13, 0xf8, !PT ;  /* 0x800fffff07157812 */ /* 0x000fe200078ef80d */
[----:B------:R-:W-:Y:S01]  /*a140*/  IMAD.MOV.U32 R7, RZ, RZ, R3 ;  /* 0x000000ffff077224 */ /* 0x000fe200078e0003 */
[----:B------:R-:W-:-:S06]  /*a150*/  @!P0 LOP3.LUT R49, R9, 0x100000, RZ, 0xfc, !PT ;  /* 0x0010000009318812 */ /* 0x000fcc00078efcff */
[----:B------:R-:W-:Y:S02]  /*a160*/  @!P0 DFMA R20, R20, 2, -R48 ;  /* 0x400000001414882b */ /* 0x000fe40000000830 */
[----:B0-----:R-:W-:-:S08]  /*a170*/  DFMA R48, R14, -R10, 1 ;  /* 0x3ff000000e30742b */ /* 0x001fd0000000080a */
[----:B------:R-:W-:Y:S01]  /*a180*/  DFMA R48, R48, R48, R48 ;  /* 0x000000303030722b */ /* 0x000fe20000000030 */
[----:B------:R-:W-:-:S05]  /*a190*/  @!P0 LOP3.LUT R7, R21, 0x7ff00000, RZ, 0xc0, !PT ;  /* 0x7ff0000015078812 */ /* 0x000fca00078ec0ff */
[----:B------:R-:W-:Y:S02]  /*a1a0*/  VIADD R9, R7, 0xffffffff ;  /* 0xffffffff07097836 */ /* 0x000fe40000000000 */
[----:B------:R-:W-:-:S03]  /*a1b0*/  DFMA R14, R14, R48, R14 ;  /* 0x000000300e0e722b */ /* 0x000fc6000000000e */
[----:B------:R-:W-:Y:S01]  /*a1c0*/  ISETP.GT.U32.AND P0, PT, R9, 0x7feffffe, PT ;  /* 0x7feffffe0900780c */ /* 0x000fe20003f04070 */
[----:B------:R-:W-:-:S04]  /*a1d0*/  VIADD R9, R8, 0xffffffff ;  /* 0xffffffff08097836 */ /* 0x000fc80000000000 */
[----:B------:R-:W-:Y:S01]  /*a1e0*/  DFMA R50, R14, -R10, 1 ;  /* 0x3ff000000e32742b */ /* 0x000fe2000000080a */
[----:B------:R-:W-:-:S07]  /*a1f0*/  ISETP.GT.U32.OR P0, PT, R9, 0x7feffffe, P0 ;  /* 0x7feffffe0900780c */ /* 0x000fce0000704470 */
[----:B------:R-:W-:-:S08]  /*a200*/  DFMA R50, R14, R50, R14 ;  /* 0x000000320e32722b */ /* 0x000fd0000000000e */
[----:B------:R-:W-:-:S08]  /*a210*/  DMUL R48, R50, R20 ;  /* 0x0000001432307228 */ /* 0x000fd00000000000 */
[----:B------:R-:W-:-:S08]  /*a220*/  DFMA R14, R48, -R10, R20 ;  /* 0x8000000a300e722b */ /* 0x000fd00000000014 */
[----:B------:R-:W-:Y:S01]  /*a230*/  DFMA R14, R50, R14, R48 ;  /* 0x0000000e320e722b */ /* 0x000fe20000000030 */
[----:B------:R-:W-:Y:S10]  /*a240*/  @P0 BRA `(.L_x_233) ;  /* 0x0000000000740947 */ /* 0x000ff40003800000 */
[----:B------:R-:W-:-:S04]  /*a250*/  LOP3.LUT R8, R5, 0x7ff00000, RZ, 0xc0, !PT ;  /* 0x7ff0000005087812 */ /* 0x000fc800078ec0ff */
[CC--:B------:R-:W-:Y:S02]  /*a260*/  ISETP.GE.U32.AND P0, PT, R3.reuse, R8.reuse, PT ;  /* 0x000000080300720c */ /* 0x0c0fe40003f06070 */
[----:B------:R-:W-:Y:S02]  /*a270*/  VIADDMNMX R3, R3, -R8, 0xb9600000, !PT ;  /* 0xb960000003037446 */ /* 0x000fe40007800908 */
[----:B------:R-:W-:Y:S02]  /*a280*/  SEL R6, R6, 0x63400000, !P0 ;  /* 0x6340000006067807 */ /* 0x000fe40004000000 */
[----:B------:R-:W-:-:S05]  /*a290*/  VIMNMX R3, PT, PT, R3, 0x46a00000, PT ;  /* 0x46a0000003037848 */ /* 0x000fca0003fe0100 */
[----:B------:R-:W-:Y:S02]  /*a2a0*/  IMAD.IADD R3, R3, 0x1, -R6 ;  /* 0x0000000103037824 */ /* 0x000fe400078e0a06 */
[----:B------:R-:W-:Y:S02]  /*a2b0*/  IMAD.MOV.U32 R6, RZ, RZ, RZ ;  /* 0x000000ffff067224 */ /* 0x000fe400078e00ff */
[----:B------:R-:W-:-:S06]  /*a2c0*/  VIADD R7, R3, 0x7fe00000 ;  /* 0x7fe0000003077836 */ /* 0x000fcc0000000000 */
[----:B------:R-:W-:-:S10]  /*a2d0*/  DMUL R48, R14, R6 ;  /* 0x000000060e307228 */ /* 0x000fd40000000000 */
[----:B------:R-:W-:-:S13]  /*a2e0*/  FSETP.GTU.AND P0, PT, |R49|, 1.469367938527859385e-39, PT ;  /* 0x001000003100780b */ /* 0x000fda0003f0c200 */
[----:B------:R-:W-:Y:S05]  /*a2f0*/  @P0 BRA `(.L_x_234) ;  /* 0x0000000000a80947 */ /* 0x000fea0003800000 */
[----:B------:R-:W-:Y:S01]  /*a300*/  DFMA R10, R14, -R10, R20 ;  /* 0x8000000a0e0a722b */ /* 0x000fe20000000014 */
[----:B------:R-:W-:-:S09]  /*a310*/  IMAD.MOV.U32 R6, RZ, RZ, RZ ;  /* 0x000000ffff067224 */ /* 0x000fd200078e00ff */
[C---:B------:R-:W-:Y:S02]  /*a320*/  FSETP.NEU.AND P0, PT, R11.reuse, RZ, PT ;  /* 0x000000ff0b00720b */ /* 0x040fe40003f0d000 */
[----:B------:R-:W-:-:S04]  /*a330*/  LOP3.LUT R4, R11, 0x80000000, R5, 0x48, !PT ;  /* 0x800000000b047812 */ /* 0x000fc800078e4805 */
[----:B------:R-:W-:-:S07]  /*a340*/  LOP3.LUT R7, R4, R7, RZ, 0xfc, !PT ;  /* 0x0000000704077212 */ /* 0x000fce00078efcff */
[----:B------:R-:W-:Y:S05]  /*a350*/  @!P0 BRA `(.L_x_234) ;  /* 0x0000000000908947 */ /* 0x000fea0003800000 */
[----:B------:R-:W-:Y:S01]  /*a360*/  IMAD.MOV R9, RZ, RZ, -R3 ;  /* 0x000000ffff097224 */ /* 0x000fe200078e0a03 */
[----:B------:R-:W-:Y:S01]  /*a370*/  DMUL.RP R6, R14, R6 ;  /* 0x000000060e067228 */ /* 0x000fe20000008000 */
[----:B------:R-:W-:Y:S01]  /*a380*/  IMAD.MOV.U32 R8, RZ, RZ, RZ ;  /* 0x000000ffff087224 */ /* 0x000fe200078e00ff */
[----:B------:R-:W-:-:S05]  /*a390*/  IADD3 R3, PT, PT, -R3, -0x43300000, RZ ;  /* 0xbcd0000003037810 */ /* 0x000fca0007ffe1ff */
[----:B------:R-:W-:-:S03]  /*a3a0*/  DFMA R8, R48, -R8, R14 ;  /* 0x800000083008722b */ /* 0x000fc6000000000e */
[----:B------:R-:W-:-:S07]  /*a3b0*/  LOP3.LUT R4, R7, R4, RZ, 0x3c, !PT ;  /* 0x0000000407047212 */ /* 0x000fce00078e3cff */
[----:B------:R-:W-:-:S04]  /*a3c0*/  FSETP.NEU.AND P0, PT, |R9|, R3, PT ;  /* 0x000000030900720b */ /* 0x000fc80003f0d200 */
[----:B------:R-:W-:Y:S02]  /*a3d0*/  FSEL R6, R6, R48, !P0 ;  /* 0x0000003006067208 */ /* 0x000fe40004000000 */
[----:B------:R-:W-:-:S03]  /*a3e0*/  FSEL R7, R4, R49, !P0 ;  /* 0x0000003104077208 */ /* 0x000fc60004000000 */
[----:B------:R-:W-:Y:S02]  /*a3f0*/  IMAD.MOV.U32 R48, RZ, RZ, R6 ;  /* 0x000000ffff307224 */ /* 0x000fe400078e0006 */
[----:B------:R-:W-:Y:S01]  /*a400*/  IMAD.MOV.U32 R49, RZ, RZ, R7 ;  /* 0x000000ffff317224 */ /* 0x000fe200078e0007 */
[----:B------:R-:W-:Y:S06]  /*a410*/  BRA `(.L_x_234) ;  /* 0x0000000000607947 */ /* 0x000fec0003800000 */
.L_x_233:
[----:B------:R-:W-:-:S14]  /*a420*/  DSETP.NAN.AND P0, PT, R12, R12, PT ;  /* 0x0000000c0c00722a */ /* 0x000fdc0003f08000 */
[----:B------:R-:W-:Y:S05]  /*a430*/  @P0 BRA `(.L_x_235) ;  /* 0x00000000004c0947 */ /* 0x000fea0003800000 */
[----:B------:R-:W-:-:S14]  /*a440*/  DSETP.NAN.AND P0, PT, R4, R4, PT ;  /* 0x000000040400722a */ /* 0x000fdc0003f08000 */
[----:B------:R-:W-:Y:S05]  /*a450*/  @P0 BRA `(.L_x_236) ;  /* 0x0000000000340947 */ /* 0x000fea0003800000 */
[----:B------:R-:W-:Y:S01]  /*a460*/  ISETP.NE.AND P0, PT, R7, R8, PT ;  /* 0x000000080700720c */ /* 0x000fe20003f05270 */
[----:B------:R-:W-:Y:S02]  /*a470*/  IMAD.MOV.U32 R48, RZ, RZ, 0x0 ;  /* 0x00000000ff307424 */ /* 0x000fe400078e00ff */
[----:B------:R-:W-:-:S10]  /*a480*/  IMAD.MOV.U32 R49, RZ, RZ, -0x80000 ;  /* 0xfff80000ff317424 */ /* 0x000fd400078e00ff */
[----:B------:R-:W-:Y:S05]  /*a490*/  @!P0 BRA `(.L_x_234) ;  /* 0x0000000000408947 */ /* 0x000fea0003800000 */
[----:B------:R-:W-:Y:S02]  /*a4a0*/  ISETP.NE.AND P0, PT, R7, 0x7ff00000, PT ;  /* 0x7ff000000700780c */ /* 0x000fe40003f05270 */
[----:B------:R-:W-:Y:S02]  /*a4b0*/  LOP3.LUT R5, R13, 0x80000000, R5, 0x48, !PT ;  /* 0x800000000d057812 */ /* 0x000fe400078e4805 */
[----:B------:R-:W-:-:S13]  /*a4c0*/  ISETP.EQ.OR P0, PT, R8, RZ, !P0 ;  /* 0x000000ff0800720c */ /* 0x000fda0004702670 */
[----:B------:R-:W-:Y:S01]  /*a4d0*/  @P0 LOP3.LUT R3, R5, 0x7ff00000, RZ, 0xfc, !PT ;  /* 0x7ff0000005030812 */ /* 0x000fe200078efcff */
[----:B------:R-:W-:Y:S02]  /*a4e0*/  @!P0 IMAD.MOV.U32 R48, RZ, RZ, RZ ;  /* 0x000000ffff308224 */ /* 0x000fe400078e00ff */
[----:B------:R-:W-:Y:S02]  /*a4f0*/  @!P0 IMAD.MOV.U32 R49, RZ, RZ, R5 ;  /* 0x000000ffff318224 */ /* 0x000fe400078e0005 */
[----:B------:R-:W-:Y:S02]  /*a500*/  @P0 IMAD.MOV.U32 R48, RZ, RZ, RZ ;  /* 0x000000ffff300224 */ /* 0x000fe400078e00ff */
[----:B------:R-:W-:Y:S01]  /*a510*/  @P0 IMAD.MOV.U32 R49, RZ, RZ, R3 ;  /* 0x000000ffff310224 */ /* 0x000fe200078e0003 */
[----:B------:R-:W-:Y:S06]  /*a520*/  BRA `(.L_x_234) ;  /* 0x00000000001c7947 */ /* 0x000fec0003800000 */
.L_x_236:
[----:B------:R-:W-:Y:S01]  /*a530*/  LOP3.LUT R3, R5, 0x80000, RZ, 0xfc, !PT ;  /* 0x0008000005037812 */ /* 0x000fe200078efcff */
[----:B------:R-:W-:-:S04]  /*a540*/  IMAD.MOV.U32 R48, RZ, RZ, R4 ;  /* 0x000000ffff307224 */ /* 0x000fc800078e0004 */
[----:B------:R-:W-:Y:S01]  /*a550*/  IMAD.MOV.U32 R49, RZ, RZ, R3 ;  /* 0x000000ffff317224 */ /* 0x000fe200078e0003 */
[----:B------:R-:W-:Y:S06]  /*a560*/  BRA `(.L_x_234) ;  /* 0x00000000000c7947 */ /* 0x000fec0003800000 */
.L_x_235:
[----:B------:R-:W-:Y:S01]  /*a570*/  LOP3.LUT R3, R13, 0x80000, RZ, 0xfc, !PT ;  /* 0x000800000d037812 */ /* 0x000fe200078efcff */
[----:B------:R-:W-:-:S04]  /*a580*/  IMAD.MOV.U32 R48, RZ, RZ, R12 ;  /* 0x000000ffff307224 */ /* 0x000fc800078e000c */
[----:B------:R-:W-:-:S07]  /*a590*/  IMAD.MOV.U32 R49, RZ, RZ, R3 ;  /* 0x000000ffff317224 */ /* 0x000fce00078e0003 */
.L_x_234:
[----:B------:R-:W-:Y:S05]  /*a5a0*/  BSYNC.RECONVERGENT B0 ;  /* 0x0000000000007941 */ /* 0x000fea0003800200 */
.L_x_232:
[----:B------:R-:W-:Y:S02]  /*a5b0*/  IMAD.MOV.U32 R6, RZ, RZ, R0 ;  /* 0x000000ffff067224 */ /* 0x000fe400078e0000 */
[----:B------:R-:W-:Y:S02]  /*a5c0*/  IMAD.MOV.U32 R7, RZ, RZ, 0x0 ;  /* 0x00000000ff077424 */ /* 0x000fe400078e00ff */
[----:B------:R-:W-:Y:S02]  /*a5d0*/  IMAD.MOV.U32 R4, RZ, RZ, R48 ;  /* 0x000000ffff047224 */ /* 0x000fe400078e0030 */
[----:B------:R-:W-:Y:S01]  /*a5e0*/  IMAD.MOV.U32 R3, RZ, RZ, R49 ;  /* 0x000000ffff037224 */ /* 0x000fe200078e0031 */
[----:B------:R-:W-:Y:S06]  /*a5f0*/  RET.REL.NODEC R6 `(_Z17compute_ion_matchPiS_iS_S_PfS0_S_S_iS0_S_lS_S_S0_S0_S_PlS_) ;  /* 0xffffff5806807950 */ /* 0x000fec0003c3ffff */
        .weak           $__internal_1_$__cuda_sm3x_div_rn_noftz_f32_slowpath
        .type           $__internal_1_$__cuda_sm3x_div_rn_noftz_f32_slowpath,@function
        .size           $__internal_1_$__cuda_sm3x_div_rn_noftz_f32_slowpath,($_Z17compute_ion_matchPiS_iS_S_PfS0_S_S_iS0_S_lS_S_S0_S0_S_PlS_$__internal_trig_reduction_slowpathd - $__internal_1_$__cuda_sm3x_div_rn_noftz_f32_slowpath)
$__internal_1_$__cuda_sm3x_div_rn_noftz_f32_slowpath:
[--C-:B------:R-:W-:Y:S01]  /*a600*/  SHF.R.U32.HI R3, RZ, 0x17, R31.reuse ;  /* 0x00000017ff037819 */ /* 0x100fe2000001161f */
[----:B------:R-:W-:Y:S01]  /*a610*/  BSSY.RECONVERGENT B0, `(.L_x_237) ;  /* 0x0000063000007945 */ /* 0x000fe20003800200 */
[----:B------:R-:W-:Y:S01]  /*a620*/  SHF.R.U32.HI R6, RZ, 0x17, R0 ;  /* 0x00000017ff067819 */ /* 0x000fe20000011600 */
[----:B------:R-:W-:Y:S01]  /*a630*/  IMAD.MOV.U32 R9, RZ, RZ, R31 ;  /* 0x000000ffff097224 */ /* 0x000fe200078e001f */
[----:B------:R-:W-:Y:S02]  /*a640*/  LOP3.LUT R3, R3, 0xff, RZ, 0xc0, !PT ;  /* 0x000000ff03037812 */ /* 0x000fe400078ec0ff */
[----:B------:R-:W-:-:S03]  /*a650*/  LOP3.LUT R6, R6, 0xff, RZ, 0xc0, !PT ;  /* 0x000000ff06067812 */ /* 0x000fc600078ec0ff */
[----:B------:R-:W-:Y:S02]  /*a660*/  VIADD R7, R3, 0xffffffff ;  /* 0xffffffff03077836 */ /* 0x000fe40000000000 */
[----:B------:R-:W-:-:S03]  /*a670*/  VIADD R8, R6, 0xffffffff ;  /* 0xffffffff06087836 */ /* 0x000fc60000000000 */
[----:B------:R-:W-:-:S04]  /*a680*/  ISETP.GT.U32.AND P0, PT, R7, 0xfd, PT ;  /* 0x000000fd0700780c */ /* 0x000fc80003f04070 */
[----:B------:R-:W-:-:S13]  /*a690*/  ISETP.GT.U32.OR P0, PT, R8, 0xfd, P0 ;  /* 0x000000fd0800780c */ /* 0x000fda0000704470 */
[----:B------:R-:W-:Y:S01]  /*a6a0*/  @!P0 IMAD.MOV.U32 R5, RZ, RZ, RZ ;  /* 0x000000ffff058224 */ /* 0x000fe200078e00ff */
[----:B------:R-:W-:Y:S06]  /*a6b0*/  @!P0 BRA `(.L_x_238) ;  /* 0x00000000005c8947 */ /* 0x000fec0003800000 */
[----:B------:R-:W-:Y:S02]  /*a6c0*/  FSETP.GTU.FTZ.AND P0, PT, |R0|, +INF , PT ;  /* 0x7f8000000000780b */ /* 0x000fe40003f1c200 */
[----:B------:R-:W-:-:S04]  /*a6d0*/  FSETP.GTU.FTZ.AND P1, PT, |R31|, +INF , PT ;  /* 0x7f8000001f00780b */ /* 0x000fc80003f3c200 */
[----:B------:R-:W-:-:S13]  /*a6e0*/  PLOP3.LUT P0, PT, P0, P1, PT, 0xf8, 0x8f ;  /* 0x00000000008f781c */ /* 0x000fda0000703f70 */
[----:B------:R-:W-:Y:S05]  /*a6f0*/  @P0 BRA `(.L_x_239) ;  /* 0x00000004004c0947 */ /* 0x000fea0003800000 */
[----:B------:R-:W-:-:S13]  /*a700*/  LOP3.LUT P0, RZ, R9, 0x7fffffff, R0, 0xc8, !PT ;  /* 0x7fffffff09ff7812 */ /* 0x000fda000780c800 */
[----:B------:R-:W-:Y:S05]  /*a710*/  @!P0 BRA `(.L_x_240) ;  /* 0x00000004003c8947 */ /* 0x000fea0003800000 */
[C---:B------:R-:W-:Y:S02]  /*a720*/  FSETP.NEU.FTZ.AND P0, PT, |R0|.reuse, +INF , PT ;  /* 0x7f8000000000780b */ /* 0x040fe40003f1d200 */
[----:B------:R-:W-:Y:S02]  /*a730*/  FSETP.NEU.FTZ.AND P2, PT, |R31|, +INF , PT ;  /* 0x7f8000001f00780b */ /* 0x000fe40003f5d200 */
[----:B------:R-:W-:-:S11]  /*a740*/  FSETP.NEU.FTZ.AND P1, PT, |R0|, +INF , PT ;  /* 0x7f8000000000780b */ /* 0x000fd60003f3d200 */
[----:B------:R-:W-:Y:S05]  /*a750*/  @!P2 BRA !P0, `(.L_x_240) ;  /* 0x00000004002ca947 */ /* 0x000fea0004000000 */
[----:B------:R-:W-:-:S04]  /*a760*/  LOP3.LUT P0, RZ, R0, 0x7fffffff, RZ, 0xc0, !PT ;  /* 0x7fffffff00ff7812 */ /* 0x000fc8000780c0ff */
[----:B------:R-:W-:-:S13]  /*a770*/  PLOP3.LUT P0, PT, P2, P0, PT, 0x2f, 0xf2 ;  /* 0x0000000000f2781c */ /* 0x000fda0001700577 */
[----:B------:R-:W-:Y:S05]  /*a780*/  @P0 BRA `(.L_x_241) ;  /* 0x0000000400180947 */ /* 0x000fea0003800000 */
[----:B------:R-:W-:-:S04]  /*a790*/  LOP3.LUT P0, RZ, R9, 0x7fffffff, RZ, 0xc0, !PT ;  /* 0x7fffffff09ff7812 */ /* 0x000fc8000780c0ff */
[----:B------:R-:W-:-:S13]  /*a7a0*/  PLOP3.LUT P1, PT, P1, P0, PT, 0x2f, 0xf2 ;  /* 0x0000000000f2781c */ /* 0x000fda0000f20577 */
[----:B------:R-:W-:Y:S05]  /*a7b0*/  @P1 BRA `(.L_x_242) ;  /* 0x0000000400001947 */ /* 0x000fea0003800000 */
[----:B------:R-:W-:Y:S02]  /*a7c0*/  ISETP.GE.AND P0, PT, R8, RZ, PT ;  /* 0x000000ff0800720c */ /* 0x000fe40003f06270 */
[----:B------:R-:W-:-:S11]  /*a7d0*/  ISETP.GE.AND P1, PT, R7, RZ, PT ;  /* 0x000000ff0700720c */ /* 0x000fd60003f26270 */
[----:B------:R-:W-:Y:S02]  /*a7e0*/  @P0 IMAD.MOV.U32 R5, RZ, RZ, RZ ;  /* 0x000000ffff050224 */ /* 0x000fe400078e00ff */
[----:B------:R-:W-:Y:S01]  /*a7f0*/  @!P0 FFMA R0, R0, 1.84467440737095516160e+19, RZ ;  /* 0x5f80000000008823 */ /* 0x000fe200000000ff */
[----:B------:R-:W-:Y:S02]  /*a800*/  @!P0 IMAD.MOV.U32 R5, RZ, RZ, -0x40 ;  /* 0xffffffc0ff058424 */ /* 0x000fe400078e00ff */
[----:B------:R-:W-:Y:S02]  /*a810*/  @!P1 FFMA R9, R31, 1.84467440737095516160e+19, RZ ;  /* 0x5f8000001f099823 */ /* 0x000fe400000000ff */
[----:B------:R-:W-:-:S07]  /*a820*/  @!P1 VIADD R5, R5, 0x40 ;  /* 0x0000004005059836 */ /* 0x000fce0000000000 */
.L_x_238:
[----:B------:R-:W-:Y:S01]  /*a830*/  LEA R8, R3, 0xc0800000, 0x17 ;  /* 0xc080000003087811 */ /* 0x000fe200078eb8ff */
[----:B------:R-:W-:Y:S01]  /*a840*/  VIADD R6, R6, 0xffffff81 ;  /* 0xffffff8106067836 */ /* 0x000fe20000000000 */
[----:B------:R-:W-:Y:S03]  /*a850*/  BSSY.RECONVERGENT B1, `(.L_x_243) ;  /* 0x0000035000017945 */ /* 0x000fe60003800200 */
[----:B------:R-:W-:Y:S02]  /*a860*/  IMAD.IADD R11, R9, 0x1, -R8 ;  /* 0x00000001090b7824 */ /* 0x000fe400078e0a08 */
[C---:B------:R-:W-:Y:S01]  /*a870*/  IMAD R0, R6.reuse, -0x800000, R0 ;  /* 0xff80000006007824 */ /* 0x040fe200078e0200 */
[----:B------:R-:W-:Y:S01]  /*a880*/  IADD3 R6, PT, PT, R6, 0x7f, -R3 ;  /* 0x0000007f06067810 */ /* 0x000fe20007ffe803 */
[----:B------:R-:W0:Y:S01]  /*a890*/  MUFU.RCP R8, R11 ;  /* 0x0000000b00087308 */ /* 0x000e220000001000 */
[----:B------:R-:W-:-:S03]  /*a8a0*/  FADD.FTZ R7, -R11, -RZ ;  /* 0x800000ff0b077221 */ /* 0x000fc60000010100 */
[----:B------:R-:W-:Y:S02]  /*a8b0*/  IMAD.IADD R5, R6, 0x1, R5 ;  /* 0x0000000106057824 */ /* 0x000fe400078e0205 */
[----:B0-----:R-:W-:-:S04]  /*a8c0*/  FFMA R9, R8, R7, 1 ;  /* 0x3f80000008097423 */ /* 0x001fc80000000007 */
[----:B------:R-:W-:-:S04]  /*a8d0*/  FFMA R9, R8, R9, R8 ;  /* 0x0000000908097223 */ /* 0x000fc80000000008 */
[----:B------:R-:W-:-:S04]  /*a8e0*/  FFMA R8, R0, R9, RZ ;  /* 0x0000000900087223 */ /* 0x000fc800000000ff */
[----:B------:R-:W-:-:S04]  /*a8f0*/  FFMA R10, R7, R8, R0 ;  /* 0x00000008070a7223 */ /* 0x000fc80000000000 */
[----:B------:R-:W-:-:S04]  /*a900*/  FFMA R10, R9, R10, R8 ;  /* 0x0000000a090a7223 */ /* 0x000fc80000000008 */
[----:B------:R-:W-:-:S04]  /*a910*/  FFMA R7, R7, R10, R0 ;  /* 0x0000000a07077223 */ /* 0x000fc80000000000 */
[----:B------:R-:W-:-:S05]  /*a920*/  FFMA R0, R9, R7, R10 ;  /* 0x0000000709007223 */ /* 0x000fca000000000a */
[----:B------:R-:W-:-:S04]  /*a930*/  SHF.R.U32.HI R3, RZ, 0x17, R0 ;  /* 0x00000017ff037819 */ /* 0x000fc80000011600 */
[----:B------:R-:W-:-:S05]  /*a940*/  LOP3.LUT R6, R3, 0xff, RZ, 0xc0, !PT ;  /* 0x000000ff03067812 */ /* 0x000fca00078ec0ff */
[----:B------:R-:W-:-:S04]  /*a950*/  IMAD.IADD R3, R6, 0x1, R5 ;  /* 0x0000000106037824 */ /* 0x000fc800078e0205 */
[----:B------:R-:W-:-:S05]  /*a960*/  VIADD R6, R3, 0xffffffff ;  /* 0xffffffff03067836 */ /* 0x000fca0000000000 */
[----:B------:R-:W-:-:S13]  /*a970*/  ISETP.GE.U32.AND P0, PT, R6, 0xfe, PT ;  /* 0x000000fe0600780c */ /* 0x000fda0003f06070 */
[----:B------:R-:W-:Y:S05]  /*a980*/  @!P0 BRA `(.L_x_244) ;  /* 0x0000000000808947 */ /* 0x000fea0003800000 */
[----:B------:R-:W-:-:S13]  /*a990*/  ISETP.GT.AND P0, PT, R3, 0xfe, PT ;  /* 0x000000fe0300780c */ /* 0x000fda0003f04270 */
[----:B------:R-:W-:Y:S05]  /*a9a0*/  @P0 BRA `(.L_x_245) ;  /* 0x00000000006c0947 */ /* 0x000fea0003800000 */
[----:B------:R-:W-:-:S13]  /*a9b0*/  ISETP.GE.AND P0, PT, R3, 0x1, PT ;  /* 0x000000010300780c */ /* 0x000fda0003f06270 */
[----:B------:R-:W-:Y:S05]  /*a9c0*/  @P0 BRA `(.L_x_246) ;  /* 0x0000000000740947 */ /* 0x000fea0003800000 */
[----:B------:R-:W-:Y:S02]  /*a9d0*/  ISETP.GE.AND P0, PT, R3, -0x18, PT ;  /* 0xffffffe80300780c */ /* 0x000fe40003f06270 */
[----:B------:R-:W-:-:S11]  /*a9e0*/  LOP3.LUT R0, R0, 0x80000000, RZ, 0xc0, !PT ;  /* 0x8000000000007812 */ /* 0x000fd600078ec0ff */
[----:B------:R-:W-:Y:S05]  /*a9f0*/  @!P0 BRA `(.L_x_246) ;  /* 0x0000000000688947 */ /* 0x000fea0003800000 */
[CCC-:B------:R-:W-:Y:S01]  /*aa00*/  FFMA.RZ R6, R9.reuse, R7.reuse, R10.reuse ;  /* 0x0000000709067223 */ /* 0x1c0fe2000000c00a */
[CCC-:B------:R-:W-:Y:S01]  /*aa10*/  FFMA.RP R5, R9.reuse, R7.reuse, R10.reuse ;  /* 0x0000000709057223 */ /* 0x1c0fe2000000800a */
[----:B------:R-:W-:Y:S01]  /*aa20*/  FFMA.RM R10, R9, R7, R10 ;  /* 0x00000007090a7223 */ /* 0x000fe2000000400a */
[C---:B------:R-:W-:Y:S01]  /*aa30*/  VIADD R7, R3.reuse, 0x20 ;  /* 0x0000002003077836 */ /* 0x040fe20000000000 */
[C---:B------:R-:W-:Y:S02]  /*aa40*/  ISETP.NE.AND P2, PT, R3.reuse, RZ, PT ;  /* 0x000000ff0300720c */ /* 0x040fe40003f45270 */
[----:B------:R-:W-:Y:S02]  /*aa50*/  LOP3.LUT R6, R6, 0x7fffff, RZ, 0xc0, !PT ;  /* 0x007fffff06067812 */ /* 0x000fe400078ec0ff */
[----:B------:R-:W-:Y:S01]  /*aa60*/  ISETP.NE.AND P0, PT, R3, RZ, PT ;  /* 0x000000ff0300720c */ /* 0x000fe20003f05270 */
[----:B------:R-:W-:Y:S01]  /*aa70*/  IMAD.MOV R3, RZ, RZ, -R3 ;  /* 0x000000ffff037224 */ /* 0x000fe200078e0a03 */
[----:B------:R-:W-:-:S02]  /*aa80*/  LOP3.LUT R6, R6, 0x800000, RZ, 0xfc, !PT ;  /* 0x0080000006067812 */ /* 0x000fc400078efcff */
[----:B------:R-:W-:Y:S02]  /*aa90*/  FSETP.NEU.FTZ.AND P1, PT, R5, R10, PT ;  /* 0x0000000a0500720b */ /* 0x000fe40003f3d000 */
[----:B------:R-:W-:Y:S02]  /*aaa0*/  SHF.L.U32 R7, R6, R7, RZ ;  /* 0x0000000706077219 */ /* 0x000fe400000006ff */
[----:B------:R-:W-:Y:S02]  /*aab0*/  SEL R3, R3, RZ, P2 ;  /* 0x000000ff03037207 */ /* 0x000fe40001000000 */
[----:B------:R-:W-:Y:S02]  /*aac0*/  ISETP.NE.AND P0, PT, R7, RZ, P0 ;  /* 0x000000ff0700720c */ /* 0x000fe40000705270 */
[----:B------:R-:W-:Y:S02]  /*aad0*/  SHF.R.U32.HI R6, RZ, R3, R6 ;  /* 0x00000003ff067219 */ /* 0x000fe40000011606 */
[----:B------:R-:W-:-:S02]  /*aae0*/  PLOP3.LUT P0, PT, P1, P0, PT, 0xf8, 0x8f ;  /* 0x00000000008f781c */ /* 0x000fc40000f01f70 */
[----:B------:R-:W-:Y:S02]  /*aaf0*/  SHF.R.U32.HI R5, RZ, 0x1, R6 ;  /* 0x00000001ff057819 */ /* 0x000fe40000011606 */
[----:B------:R-:W-:-:S04]  /*ab00*/  SEL R8, RZ, 0x1, !P0 ;  /* 0x00000001ff087807 */ /* 0x000fc80004000000 */
[----:B------:R-:W-:-:S04]  /*ab10*/  LOP3.LUT R3, R8, 0x1, R5, 0xf8, !PT ;  /* 0x0000000108037812 */ /* 0x000fc800078ef805 */
[----:B------:R-:W-:-:S05]  /*ab20*/  LOP3.LUT R6, R3, R6, RZ, 0xc0, !PT ;  /* 0x0000000603067212 */ /* 0x000fca00078ec0ff */
[----:B------:R-:W-:-:S05]  /*ab30*/  IMAD.IADD R5, R5, 0x1, R6 ;  /* 0x0000000105057824 */ /* 0x000fca00078e0206 */
[----:B------:R-:W-:Y:S01]  /*ab40*/  LOP3.LUT R0, R5, R0, RZ, 0xfc, !PT ;  /* 0x0000000005007212 */ /* 0x000fe200078efcff */
[----:B------:R-:W-:Y:S06]  /*ab50*/  BRA `(.L_x_246) ;  /* 0x0000000000107947 */ /* 0x000fec0003800000 */
.L_x_245:
[----:B------:R-:W-:-:S04]  /*ab60*/  LOP3.LUT R0, R0, 0x80000000, RZ, 0xc0, !PT ;  /* 0x8000000000007812 */ /* 0x000fc800078ec0ff */
[----:B------:R-:W-:Y:S01]  /*ab70*/  LOP3.LUT R0, R0, 0x7f800000, RZ, 0xfc, !PT ;  /* 0x7f80000000007812 */ /* 0x000fe200078efcff */
[----:B------:R-:W-:Y:S06]  /*ab80*/  BRA `(.L_x_246) ;  /* 0x0000000000047947 */ /* 0x000fec0003800000 */
.L_x_244:
[----:B------:R-:W-:-:S07]  /*ab90*/  IMAD R0, R5, 0x800000, R0 ;  /* 0x0080000005007824 */ /* 0x000fce00078e0200 */
.L_x_246:
[----:B------:R-:W-:Y:S05]  /*aba0*/  BSYNC.RECONVERGENT B1 ;  /* 0x0000000000017941 */ /* 0x000fea0003800200 */
.L_x_243:
[----:B------:R-:W-:Y:S05]  /*abb0*/  BRA `(.L_x_247) ;  /* 0x0000000000207947 */ /* 0x000fea0003800000 */
.L_x_242:
[----:B------:R-:W-:-:S04]  /*abc0*/  LOP3.LUT R0, R9, 0x80000000, R0, 0x48, !PT ;  /* 0x8000000009007812 */ /* 0x000fc800078e4800 */
[----:B------:R-:W-:Y:S01]  /*abd0*/  LOP3.LUT R0, R0, 0x7f800000, RZ, 0xfc, !PT ;  /* 0x7f80000000007812 */ /* 0x000fe200078efcff */
[----:B------:R-:W-:Y:S06]  /*abe0*/  BRA `(.L_x_247) ;  /* 0x0000000000147947 */ /* 0x000fec0003800000 */
.L_x_241:
[----:B------:R-:W-:Y:S01]  /*abf0*/  LOP3.LUT R0, R9, 0x80000000, R0, 0x48, !PT ;  /* 0x8000000009007812 */ /* 0x000fe200078e4800 */
[----:B------:R-:W-:Y:S06]  /*ac00*/  BRA `(.L_x_247) ;  /* 0x00000000000c7947 */ /* 0x000fec0003800000 */
.L_x_240:
[----:B------:R-:W0:Y:S01]  /*ac10*/  MUFU.RSQ R0, -QNAN ;  /* 0xffc0000000007908 */ /* 0x000e220000001400 */
[----:B------:R-:W-:Y:S05]  /*ac20*/  BRA `(.L_x_247) ;  /* 0x0000000000047947 */ /* 0x000fea0003800000 */
.L_x_239:
[----:B------:R-:W-:-:S07]  /*ac30*/  FADD.FTZ R0, R0, R31 ;  /* 0x0000001f00007221 */ /* 0x000fce0000010000 */
.L_x_247:
[----:B------:R-:W-:Y:S05]  /*ac40*/  BSYNC.RECONVERGENT B0 ;  /* 0x0000000000007941 */ /* 0x000fea0003800200 */
.L_x_237:
[----:B------:R-:W-:-:S04]  /*ac50*/  IMAD.MOV.U32 R5, RZ, RZ, 0x0 ;  /* 0x00000000ff057424 */ /* 0x000fc800078e00ff */
[----:B0-----:R-:W-:Y:S05]  /*ac60*/  RET.REL.NODEC R4 `(_Z17compute_ion_matchPiS_iS_S_PfS0_S_S_iS0_S_lS_S_S0_S0_S_PlS_) ;  /* 0xffffff5004e47950 */ /* 0x001fea0003c3ffff */
        .type           $_Z17compute_ion_matchPiS_iS_S_PfS0_S_S_iS0_S_lS_S_S0_S0_S_PlS_$__internal_trig_reduction_slowpathd,@function
        .size           $_Z17compute_ion_matchPiS_iS_S_PfS0_S_S_iS0_S_lS_S_S0_S0_S_PlS_$__internal_trig_reduction_slowpathd,(.L_x_258 - $_Z17compute_ion_matchPiS_iS_S_PfS0_S_S_iS0_S_lS_S_S0_S0_S_PlS_$__internal_trig_reduction_slowpathd)
$_Z17compute_ion_matchPiS_iS_S_PfS0_S_S_iS0_S_lS_S_S0_S0_S_PlS_$__internal_trig_reduction_slowpathd:
[----:B------:R-:W-:Y:S01]  /*ac70*/  SHF.R.U32.HI R0, RZ, 0x14, R31 ;  /* 0x00000014ff007819 */ /* 0x000fe2000001161f */
[----:B------:R-:W-:-:S03]  /*ac80*/  IMAD.MOV.U32 R6, RZ, RZ, RZ ;  /* 0x000000ffff067224 */ /* 0x000fc600078e00ff */
[----:B------:R-:W-:-:S04]  /*ac90*/  LOP3.LUT R4, R0, 0x7ff, RZ, 0xc0, !PT ;  /* 0x000007ff00047812 */ /* 0x000fc800078ec0ff */
[----:B------:R-:W-:-:S13]  /*aca0*/  ISETP.NE.AND P0, PT, R4, 0x7ff, PT ;  /* 0x000007ff0400780c */ /* 0x000fda0003f05270 */
[----:B------:R-:W-:Y:S05]  /*acb0*/  @!P0 BRA `(.L_x_248) ;  /* 0x00000008004c8947 */ /* 0x000fea0003800000 */
[----:B------:R-:W-:Y:S01]  /*acc0*/  VIADD R4, R4, 0xfffffc00 ;  /* 0xfffffc0004047836 */ /* 0x000fe20000000000 */
[----:B------:R-:W-:Y:S01]  /*acd0*/  BSSY.RECONVERGENT B1, `(.L_x_249) ;  /* 0x0000030000017945 */ /* 0x000fe20003800200 */
[----:B------:R-:W-:Y:S01]  /*ace0*/  VIADD R9, R1, 0x10 ;  /* 0x0000001001097836 */ /* 0x000fe20000000000 */
[----:B------:R-:W-:Y:S02]  /*acf0*/  CS2R R36, SRZ ;  /* 0x0000000000247805 */ /* 0x000fe4000001ff00 */
[----:B------:R-:W-:Y:S02]  /*ad00*/  SHF.R.U32.HI R3, RZ, 0x6, R4 ;  /* 0x00000006ff037819 */ /* 0x000fe40000011604 */
[----:B------:R-:W-:Y:S02]  /*ad10*/  ISETP.GE.U32.AND P0, PT, R4, 0x80, PT ;  /* 0x000000800400780c */ /* 0x000fe40003f06070 */
[C---:B------:R-:W-:Y:S02]  /*ad20*/  IADD3 R8, PT, PT, -R3.reuse, 0x13, RZ ;  /* 0x0000001303087810 */ /* 0x040fe40007ffe1ff */
[----:B------:R-:W-:-:S02]  /*ad30*/  IADD3 R15, PT, PT, -R3, 0xf, RZ ;  /* 0x0000000f030f7810 */ /* 0x000fc40007ffe1ff */
[----:B------:R-:W-:-:S04]  /*ad40*/  SEL R8, R8, 0x12, P0 ;  /* 0x0000001208087807 */ /* 0x000fc80000000000 */
[----:B------:R-:W-:-:S13]  /*ad50*/  ISETP.GE.AND P0, PT, R15, R8, PT ;  /* 0x000000080f00720c */ /* 0x000fda0003f06270 */
[----:B------:R-:W-:Y:S05]  /*ad60*/  @P0 BRA `(.L_x_250) ;  /* 0x0000000000980947 */ /* 0x000fea0003800000 */
[----:B------:R-:W0:Y:S01]  /*ad70*/  LDC.64 R6, c[0x0][0x358] ;  /* 0x0000d600ff067b82 */ /* 0x000e220000000a00 */
[C---:B------:R-:W-:Y:S01]  /*ad80*/  SHF.L.U64.HI R13, R30.reuse, 0xb, R31 ;  /* 0x0000000b1e0d7819 */ /* 0x040fe2000001021f */
[----:B------:R-:W-:Y:S01]  /*ad90*/  BSSY.RECONVERGENT B2, `(.L_x_251) ;  /* 0x0000022000027945 */ /* 0x000fe20003800200 */
[----:B------:R-:W-:Y:S01]  /*ada0*/  IMAD.SHL.U32 R11, R30, 0x800, RZ ;  /* 0x000008001e0b7824 */ /* 0x000fe200078e00ff */
[----:B------:R-:W-:Y:S01]  /*adb0*/  IADD3 R10, PT, PT, RZ, -R3, -R8 ;  /* 0x80000003ff0a7210 */ /* 0x000fe20007ffe808 */
[----:B------:R-:W-:Y:S01]  /*adc0*/  IMAD.MOV.U32 R14, RZ, RZ, RZ ;  /* 0x000000ffff0e7224 */ /* 0x000fe200078e00ff */
[----:B------:R-:W-:Y:S02]  /*add0*/  CS2R R36, SRZ ;  /* 0x0000000000247805 */ /* 0x000fe4000001ff00 */
[----:B------:R-:W-:-:S07]  /*ade0*/  LOP3.LUT R13, R13, 0x80000000, RZ, 0xfc, !PT ;  /* 0x800000000d0d7812 */ /* 0x000fce00078efcff */
.L_x_252:
[----:B------:R-:W1:Y:S01]  /*adf0*/  LDC.64 R4, c[0x4][0x10] ;  /* 0x01000400ff047b82 */ /* 0x000e620000000a00 */
[----:B0-----:R-:W-:Y:S02]  /*ae00*/  R2UR UR4, R6 ;  /* 0x00000000060472ca */ /* 0x001fe400000e0000 */
[----:B------:R-:W-:Y:S01]  /*ae10*/  R2UR UR5, R7 ;  /* 0x00000000070572ca */ /* 0x000fe200000e0000 */
[----:B-1----:R-:W-:-:S12]  /*ae20*/  IMAD.WIDE R4, R15, 0x8, R4 ;  /* 0x000000080f047825 */ /* 0x002fd800078e0204 */
[----:B------:R-:W2:Y:S01]  /*ae30*/  LDG.E.64.CONSTANT R4, desc[UR4][R4.64] ;  /* 0x0000000404047981 */ /* 0x000ea2000c1e9b00 */
[----:B------:R-:W-:Y:S02]  /*ae40*/  VIADD R10, R10, 0x1 ;  /* 0x000000010a0a7836 */ /* 0x000fe40000000000 */
[----:B------:R-:W-:Y:S02]  /*ae50*/  VIADD R15, R15, 0x1 ;  /* 0x000000010f0f7836 */ /* 0x000fe40000000000 */
[----:B--2---:R-:W-:-:S04]  /*ae60*/  IMAD.WIDE.U32 R36, P2, R4, R11, R36 ;  /* 0x0000000b04247225 */ /* 0x004fc80007840024 */
[----:B------:R-:W-:Y:S02]  /*ae70*/  IMAD R35, R4, R13, RZ ;  /* 0x0000000d04237224 */ /* 0x000fe400078e02ff */
[CC--:B------:R-:W-:Y:S02]  /*ae80*/  IMAD R30, R5.reuse, R11.reuse, RZ ;  /* 0x0000000b051e7224 */ /* 0x0c0fe400078e02ff */
[----:B------:R-:W-:Y:S01]  /*ae90*/  IMAD.HI.U32 R39, R5, R11, RZ ;  /* 0x0000000b05277227 */ /* 0x000fe200078e00ff */
[----:B------:R-:W-:-:S03]  /*aea0*/  IADD3 R37, P0, PT, R35, R37, RZ ;  /* 0x0000002523257210 */ /* 0x000fc60007f1e0ff */
[----:B------:R-:W-:Y:S01]  /*aeb0*/  IMAD R35, R14, 0x8, R9 ;  /* 0x000000080e237824 */ /* 0x000fe200078e0209 */
[----:B------:R-:W-:Y:S01]  /*aec0*/  IADD3 R37, P1, PT, R30, R37, RZ ;  /* 0x000000251e257210 */ /* 0x000fe20007f3e0ff */
[----:B------:R-:W-:-:S04]  /*aed0*/  IMAD.HI.U32 R30, R4, R13, RZ ;  /* 0x0000000d041e7227 */ /* 0x000fc800078e00ff */
[----:B------:R-:W-:Y:S01]  /*aee0*/  IMAD.X R4, RZ, RZ, R30, P2 ;  /* 0x000000ffff047224 */ /* 0x000fe200010e061e */
[----:B------:R0:W-:Y:S01]  /*aef0*/  STL.64 [R35], R36 ;  /* 0x0000002423007387 */ /* 0x0001e20000100a00 */
[----:B------:R-:W-:-:S03]  /*af00*/  IMAD.HI.U32 R30, R5, R13, RZ ;  /* 0x0000000d051e7227 */ /* 0x000fc600078e00ff */
[----:B------:R-:W-:Y:S01]  /*af10*/  IADD3.X R4, P0, PT, R39, R4, RZ, P0, !PT ;  /* 0x0000000427047210 */ /* 0x000fe2000071e4ff */
[----:B------:R-:W-:Y:S02]  /*af20*/  IMAD R5, R5, R13, RZ ;  /* 0x0000000d05057224 */ /* 0x000fe400078e02ff */
[----:B------:R-:W-:-:S03]  /*af30*/  VIADD R14, R14, 0x1 ;  /* 0x000000010e0e7836 */ /* 0x000fc60000000000 */
[----:B------:R-:W-:Y:S01]  /*af40*/  IADD3.X R5, P1, PT, R5, R4, RZ, P1, !PT ;  /* 0x0000000405057210 */ /* 0x000fe20000f3e4ff */
[----:B------:R-:W-:Y:S01]  /*af50*/  IMAD.X R4, RZ, RZ, R30, P0 ;  /* 0x000000ffff047224 */ /* 0x000fe200000e061e */
[----:B------:R-:W-:-:S03]  /*af60*/  ISETP.NE.AND P0, PT, R10, -0xf, PT ;  /* 0xfffffff10a00780c */ /* 0x000fc60003f05270 */
[----:B------:R-:W-:Y:S02]  /*af70*/  IMAD.X R4, RZ, RZ, R4, P1 ;  /* 0x000000ffff047224 */ /* 0x000fe400008e0604 */
[----:B0-----:R-:W-:Y:S02]  /*af80*/  IMAD.MOV.U32 R36, RZ, RZ, R5 ;  /* 0x000000ffff247224 */ /* 0x001fe400078e0005 */
[----:B------:R-:W-:-:S06]  /*af90*/  IMAD.MOV.U32 R37, RZ, RZ, R4 ;  /* 0x000000ffff257224 */ /* 0x000fcc00078e0004 */
[----:B------:R-:W-:Y:S05]  /*afa0*/  @P0 BRA `(.L_x_252) ;  /* 0xfffffffc00900947 */ /* 0x000fea000383ffff */
[----:B------:R-:W-:Y:S05]  /*afb0*/  BSYNC.RECONVERGENT B2 ;  /* 0x0000000000027941 */ /* 0x000fea0003800200 */
.L_x_251:
[----:B------:R-:W-:-:S07]  /*afc0*/  IMAD.MOV.U32 R15, RZ, RZ, R8 ;  /* 0x000000ffff0f7224 */ /* 0x000fce00078e0008 */
.L_x_250:
[----:B------:R-:W-:Y:S05]  /*afd0*/  BSYNC.RECONVERGENT B1 ;  /* 0x0000000000017941 */ /* 0x000fea0003800200 */
.L_x_249:
[----:B------:R-:W-:Y:S01]  /*afe0*/  LOP3.LUT P0, R39, R0, 0x3f, RZ, 0xc0, !PT ;  /* 0x0000003f00277812 */ /* 0x000fe2000780c0ff */
[----:B------:R-:W-:-:S04]  /*aff0*/  IMAD.IADD R0, R3, 0x1, R15 ;  /* 0x0000000103007824 */ /* 0x000fc800078e020f */
[----:B------:R-:W-:-:S05]  /*b000*/  IMAD.U32 R35, R0, 0x8, R9 ;  /* 0x0000000800237824 */ /* 0x000fca00078e0009 */
[----:B------:R0:W-:Y:S04]  /*b010*/  STL.64 [R35+-0x78], R36 ;  /* 0xffff882423007387 */ /* 0x0001e80000100a00 */
[----:B------:R-:W2:Y:S04]  /*b020*/  @P0 LDL.64 R8, [R1+0x18] ;  /* 0x0000180001080983 */ /* 0x000ea80000100a00 */
[----:B------:R-:W3:Y:S04]  /*b030*/  LDL.64 R4, [R1+0x20] ;  /* 0x0000200001047983 */ /* 0x000ee80000100a00 */
[----:B------:R-:W4:Y:S01]  /*b040*/  LDL.64 R6, [R1+0x28] ;  /* 0x0000280001067983 */ /* 0x000f220000100a00 */
[----:B------:R-:W-:Y:S01]  /*b050*/  @P0 LOP3.LUT R0, R39, 0x3f, RZ, 0x3c, !PT ;  /* 0x0000003f27000812 */ /* 0x000fe200078e3cff */
[----:B------:R-:W-:Y:S01]  /*b060*/  BSSY.RECONVERGENT B1, `(.L_x_253) ;  /* 0x0000034000017945 */ /* 0x000fe20003800200 */
[----:B--2---:R-:W-:-:S02]  /*b070*/  @P0 SHF.R.U64 R3, R8, 0x1, R9 ;  /* 0x0000000108030819 */ /* 0x004fc40000001209 */
[----:B------:R-:W-:Y:S02]  /*b080*/  @P0 SHF.R.U32.HI R9, RZ, 0x1, R9 ;  /* 0x00000001ff090819 */ /* 0x000fe40000011609 */
[CC--:B---3--:R-:W-:Y:S02]  /*b090*/  @P0 SHF.L.U32 R10, R4.reuse, R39.reuse, RZ ;  /* 0x00000027040a0219 */ /* 0x0c8fe400000006ff */
[----:B------:R-:W-:Y:S02]  /*b0a0*/  @P0 SHF.R.U64 R3, R3, R0, R9 ;  /* 0x0000000003030219 */ /* 0x000fe40000001209 */
[--C-:B------:R-:W-:Y:S02]  /*b0b0*/  @P0 SHF.R.U32.HI R15, RZ, 0x1, R5.reuse ;  /* 0x00000001ff0f0819 */ /* 0x100fe40000011605 */
[C-C-:B------:R-:W-:Y:S02]  /*b0c0*/  @P0 SHF.R.U64 R13, R4.reuse, 0x1, R5.reuse ;  /* 0x00000001040d0819 */ /* 0x140fe40000001205 */
[----:B------:R-:W-:-:S02]  /*b0d0*/  @P0 SHF.L.U64.HI R11, R4, R39, R5 ;  /* 0x00000027040b0219 */ /* 0x000fc40000010205 */
[-C--:B------:R-:W-:Y:S02]  /*b0e0*/  @P0 SHF.R.U32.HI R8, RZ, R0.reuse, R9 ;  /* 0x00000000ff080219 */ /* 0x080fe40000011609 */
[----:B------:R-:W-:Y:S02]  /*b0f0*/  @P0 LOP3.LUT R4, R10, R3, RZ, 0xfc, !PT ;  /* 0x000000030a040212 */ /* 0x000fe400078efcff */
[-C--:B----4-:R-:W-:Y:S02]  /*b100*/  @P0 SHF.L.U32 R9, R6, R39.reuse, RZ ;  /* 0x0000002706090219 */ /* 0x090fe400000006ff */
[----:B------:R-:W-:Y:S02]  /*b110*/  @P0 SHF.R.U64 R14, R13, R0, R15 ;  /* 0x000000000d0e0219 */ /* 0x000fe4000000120f */
[----:B------:R-:W-:Y:S01]  /*b120*/  @P0 LOP3.LUT R5, R11, R8, RZ, 0xfc, !PT ;  /* 0x000000080b050212 */ /* 0x000fe200078efcff */
[----:B------:R-:W-:Y:S01]  /*b130*/  IMAD.SHL.U32 R8, R4, 0x4, RZ ;  /* 0x0000000404087824 */ /* 0x000fe200078e00ff */
[----:B------:R-:W-:-:S02]  /*b140*/  @P0 SHF.L.U64.HI R3, R6, R39, R7 ;  /* 0x0000002706030219 */ /* 0x000fc40000010207 */
[----:B------:R-:W-:Y:S02]  /*b150*/  @P0 LOP3.LUT R6, R9, R14, RZ, 0xfc, !PT ;  /* 0x0000000e09060212 */ /* 0x000fe400078efcff */
[----:B------:R-:W-:Y:S02]  /*b160*/  @P0 SHF.R.U32.HI R0, RZ, R0, R15 ;  /* 0x00000000ff000219 */ /* 0x000fe4000001160f */
[----:B------:R-:W-:Y:S02]  /*b170*/  SHF.L.U64.HI R14, R4, 0x2, R5 ;  /* 0x00000002040e7819 */ /* 0x000fe40000010205 */
[----:B------:R-:W-:Y:S02]  /*b180*/  @P0 LOP3.LUT R7, R3, R0, RZ, 0xfc, !PT ;  /* 0x0000000003070212 */ /* 0x000fe400078efcff */
[----:B------:R-:W-:Y:S02]  /*b190*/  SHF.L.W.U32.HI R5, R5, 0x2, R6 ;  /* 0x0000000205057819 */ /* 0x000fe40000010e06 */
[----:B------:R-:W-:-:S02]  /*b1a0*/  IADD3 RZ, P0, PT, RZ, -R8, RZ ;  /* 0x80000008ffff7210 */ /* 0x000fc40007f1e0ff */
[----:B------:R-:W-:Y:S02]  /*b1b0*/  LOP3.LUT R0, RZ, R14, RZ, 0x33, !PT ;  /* 0x0000000eff007212 */ /* 0x000fe400078e33ff */
[----:B------:R-:W-:Y:S02]  /*b1c0*/  SHF.L.W.U32.HI R6, R6, 0x2, R7 ;  /* 0x0000000206067819 */ /* 0x000fe40000010e07 */
[----:B------:R-:W-:Y:S02]  /*b1d0*/  LOP3.LUT R4, RZ, R5, RZ, 0x33, !PT ;  /* 0x00000005ff047212 */ /* 0x000fe400078e33ff */
[----:B------:R-:W-:Y:S02]  /*b1e0*/  IADD3.X R3, P0, PT, RZ, R0, RZ, P0, !PT ;  /* 0x00000000ff037210 */ /* 0x000fe4000071e4ff */
[----:B------:R-:W-:Y:S02]  /*b1f0*/  LOP3.LUT R0, RZ, R6, RZ, 0x33, !PT ;  /* 0x00000006ff007212 */ /* 0x000fe400078e33ff */
[----:B------:R-:W-:-:S02]  /*b200*/  IADD3.X R4, P1, PT, RZ, R4, RZ, P0, !PT ;  /* 0x00000004ff047210 */ /* 0x000fc4000073e4ff */
[----:B------:R-:W-:-:S03]  /*b210*/  ISETP.GT.U32.AND P2, PT, R5, -0x1, PT ;  /* 0xffffffff0500780c */ /* 0x000fc60003f44070 */
[----:B------:R-:W-:Y:S01]  /*b220*/  IMAD.X R9, RZ, RZ, R0, P1 ;  /* 0x000000ffff097224 */ /* 0x000fe200008e0600 */
[----:B------:R-:W-:-:S04]  /*b230*/  ISETP.GT.AND.EX P0, PT, R6, -0x1, PT, P2 ;  /* 0xffffffff0600780c */ /* 0x000fc80003f04320 */
[----:B------:R-:W-:Y:S02]  /*b240*/  SEL R11, R6, R9, P0 ;  /* 0x00000009060b7207 */ /* 0x000fe40000000000 */
[----:B------:R-:W-:Y:S02]  /*b250*/  SEL R10, R5, R4, P0 ;  /* 0x00000004050a7207 */ /* 0x000fe40000000000 */
[----:B------:R-:W-:Y:S02]  /*b260*/  ISETP.NE.U32.AND P1, PT, R11, RZ, PT ;  /* 0x000000ff0b00720c */ /* 0x000fe40003f25070 */
[----:B------:R-:W-:Y:S02]  /*b270*/  SEL R9, R14, R3, P0 ;  /* 0x000000030e097207 */ /* 0x000fe40000000000 */
[----:B------:R-:W-:Y:S01]  /*b280*/  SEL R4, R10, R11, !P1 ;  /* 0x0000000b0a047207 */ /* 0x000fe20004800000 */
[----:B------:R-:W-:-:S05]  /*b290*/  @!P0 IMAD.MOV R8, RZ, RZ, -R8 ;  /* 0x000000ffff088224 */ /* 0x000fca00078e0a08 */
[----:B------:R-:W1:Y:S02]  /*b2a0*/  FLO.U32 R4, R4 ;  /* 0x0000000400047300 */ /* 0x000e6400000e0000 */
[C---:B-1----:R-:W-:Y:S02]  /*b2b0*/  IADD3 R5, PT, PT, -R4.reuse, 0x1f, RZ ;  /* 0x0000001f04057810 */ /* 0x042fe40007ffe1ff */
[----:B------:R-:W-:-:S03]  /*b2c0*/  IADD3 R0, PT, PT, -R4, 0x3f, RZ ;  /* 0x0000003f04007810 */ /* 0x000fc60007ffe1ff */
[----:B------:R-:W-:-:S05]  /*b2d0*/  @P1 IMAD.MOV R0, RZ, RZ, R5 ;  /* 0x000000ffff001224 */ /* 0x000fca00078e0205 */
[----:B------:R-:W-:-:S13]  /*b2e0*/  ISETP.NE.AND P1, PT, R0, RZ, PT ;  /* 0x000000ff0000720c */ /* 0x000fda0003f25270 */
[----:B0-----:R-:W-:Y:S05]  /*b2f0*/  @!P1 BRA `(.L_x_254) ;  /* 0x0000000000289947 */ /* 0x001fea0003800000 */
[--C-:B------:R-:W-:Y:S02]  /*b300*/  SHF.R.U64 R5, R8, 0x1, R9.reuse ;  /* 0x0000000108057819 */ /* 0x100fe40000001209 */
[C---:B------:R-:W-:Y:S02]  /*b310*/  LOP3.LUT R3, R0.reuse, 0x3f, RZ, 0xc0, !PT ;  /* 0x0000003f00037812 */ /* 0x040fe400078ec0ff */
[----:B------:R-:W-:Y:S02]  /*b320*/  SHF.R.U32.HI R9, RZ, 0x1, R9 ;  /* 0x00000001ff097819 */ /* 0x000fe40000011609 */
[----:B------:R-:W-:Y:S02]  /*b330*/  LOP3.LUT R4, R0, 0x3f, RZ, 0xc, !PT ;  /* 0x0000003f00047812 */ /* 0x000fe400078e0cff */
[CC--:B------:R-:W-:Y:S02]  /*b340*/  SHF.L.U64.HI R11, R10.reuse, R3.reuse, R11 ;  /* 0x000000030a0b7219 */ /* 0x0c0fe4000001020b */
[----:B------:R-:W-:-:S02]  /*b350*/  SHF.L.U32 R8, R10, R3, RZ ;  /* 0x000000030a087219 */ /* 0x000fc400000006ff */
[-CC-:B------:R-:W-:Y:S02]  /*b360*/  SHF.R.U64 R3, R5, R4.reuse, R9.reuse ;  /* 0x0000000405037219 */ /* 0x180fe40000001209 */
[----:B------:R-:W-:Y:S02]  /*b370*/  SHF.R.U32.HI R4, RZ, R4, R9 ;  /* 0x00000004ff047219 */ /* 0x000fe40000011609 */
[----:B------:R-:W-:Y:S02]  /*b380*/  LOP3.LUT R10, R8, R3, RZ, 0xfc, !PT ;  /* 0x00000003080a7212 */ /* 0x000fe400078efcff */
[----:B------:R-:W-:-:S07]  /*b390*/  LOP3.LUT R11, R11, R4, RZ, 0xfc, !PT ;  /* 0x000000040b0b7212 */ /* 0x000fce00078efcff */
.L_x_254:
[----:B------:R-:W-:Y:S05]  /*b3a0*/  BSYNC.RECONVERGENT B1 ;  /* 0x0000000000017941 */ /* 0x000fea0003800200 */
.L_x_253:
[----:B------:R-:W-:Y:S01]  /*b3b0*/  IMAD.WIDE.U32 R8, R10, 0x2168c235, RZ ;  /* 0x2168c2350a087825 */ /* 0x000fe200078e00ff */
[----:B------:R-:W-:-:S03]  /*b3c0*/  SHF.R.U32.HI R7, RZ, 0x1e, R7 ;  /* 0x0000001eff077819 */ /* 0x000fc60000011607 */
[----:B------:R-:W-:Y:S01]  /*b3d0*/  IMAD.MOV.U32 R4, RZ, RZ, R9 ;  /* 0x000000ffff047224 */ /* 0x000fe200078e0009 */
[----:B------:R-:W-:Y:S01]  /*b3e0*/  IADD3 RZ, P1, PT, R8, R8, RZ ;  /* 0x0000000808ff7210 */ /* 0x000fe20007f3e0ff */
[----:B------:R-:W-:Y:S01]  /*b3f0*/  IMAD.MOV.U32 R5, RZ, RZ, RZ ;  /* 0x000000ffff057224 */ /* 0x000fe200078e00ff */
[----:B------:R-:W-:Y:S01]  /*b400*/  LEA.HI R6, R6, R7, RZ, 0x1 ;  /* 0x0000000706067211 */ /* 0x000fe200078f08ff */
[----:B------:R-:W-:-:S04]  /*b410*/  IMAD.HI.U32 R3, R11, -0x36f0255e, RZ ;  /* 0xc90fdaa20b037827 */ /* 0x000fc800078e00ff */
[----:B------:R-:W-:-:S04]  /*b420*/  IMAD.WIDE.U32 R4, R10, -0x36f0255e, R4 ;  /* 0xc90fdaa20a047825 */ /* 0x000fc800078e0004 */
[----:B------:R-:W-:-:S04]  /*b430*/  IMAD.WIDE.U32 R4, P2, R11, 0x2168c235, R4 ;  /* 0x2168c2350b047825 */ /* 0x000fc80007840004 */
[----:B------:R-:W-:Y:S01]  /*b440*/  IMAD R11, R11, -0x36f0255e, RZ ;  /* 0xc90fdaa20b0b7824 */ /* 0x000fe200078e02ff */
[----:B------:R-:W-:Y:S01]  /*b450*/  IADD3.X RZ, P1, PT, R4, R4, RZ, P1, !PT ;  /* 0x0000000404ff7210 */ /* 0x000fe20000f3e4ff */
[----:B------:R-:W-:-:S03]  /*b460*/  IMAD.X R3, RZ, RZ, R3, P2 ;  /* 0x000000ffff037224 */ /* 0x000fc600010e0603 */
[----:B------:R-:W-:-:S04]  /*b470*/  IADD3 R5, P2, PT, R11, R5, RZ ;  /* 0x000000050b057210 */ /* 0x000fc80007f5e0ff */
[C---:B------:R-:W-:Y:S01]  /*b480*/  ISETP.GT.U32.AND P3, PT, R5.reuse, RZ, PT ;  /* 0x000000ff0500720c */ /* 0x040fe20003f64070 */
[----:B------:R-:W-:Y:S01]  /*b490*/  IMAD.X R3, RZ, RZ, R3, P2 ;  /* 0x000000ffff037224 */ /* 0x000fe200010e0603 */
[----:B------:R-:W-:-:S04]  /*b4a0*/  IADD3.X R4, P2, PT, R5, R5, RZ, P1, !PT ;  /* 0x0000000505047210 */ /* 0x000fc80000f5e4ff */
[C---:B------:R-:W-:Y:S01]  /*b4b0*/  ISETP.GT.AND.EX P1, PT, R3.reuse, RZ, PT, P3 ;  /* 0x000000ff0300720c */ /* 0x040fe20003f24330 */
[----:B------:R-:W-:-:S03]  /*b4c0*/  IMAD.X R8, R3, 0x1, R3, P2 ;  /* 0x0000000103087824 */ /* 0x000fc600010e0603 */
[----:B------:R-:W-:Y:S02]  /*b4d0*/  SEL R4, R4, R5, P1 ;  /* 0x0000000504047207 */ /* 0x000fe40000800000 */
[----:B------:R-:W-:Y:S02]  /*b4e0*/  SEL R8, R8, R3, P1 ;  /* 0x0000000308087207 */ /* 0x000fe40000800000 */
[----:B------:R-:W-:Y:S02]  /*b4f0*/  IADD3 R3, P2, PT, R4, 0x1, RZ ;  /* 0x0000000104037810 */ /* 0x000fe40007f5e0ff */
[----:B------:R-:W-:Y:S02]  /*b500*/  SEL R5, RZ, 0xffffffff, !P1 ;  /* 0xffffffffff057807 */ /* 0x000fe40004800000 */
[----:B------:R-:W-:Y:S01]  /*b510*/  LOP3.LUT P1, R31, R31, 0x80000000, RZ, 0xc0, !PT ;  /* 0x800000001f1f7812 */ /* 0x000fe2000782c0ff */
[----:B------:R-:W-:Y:S02]  /*b520*/  IMAD.X R4, RZ, RZ, R8, P2 ;  /* 0x000000ffff047224 */ /* 0x000fe400010e0608 */
[----:B------:R-:W-:Y:S01]  /*b530*/  IMAD.IADD R0, R5, 0x1, -R0 ;  /* 0x0000000105007824 */ /* 0x000fe200078e0a00 */
[----:B------:R-:W-:-:S02]  /*b540*/  @!P0 LOP3.LUT R31, R31, 0x80000000, RZ, 0x3c, !PT ;  /* 0x800000001f1f8812 */ /* 0x000fc400078e3cff */
[----:B------:R-:W-:Y:S01]  /*b550*/  SHF.R.U64 R3, R3, 0xa, R4 ;  /* 0x0000000a03037819 */ /* 0x000fe20000001204 */
[----:B------:R-:W-:-:S03]  /*b560*/  IMAD.SHL.U32 R0, R0, 0x100000, RZ ;  /* 0x0010000000007824 */ /* 0x000fc600078e00ff */
[----:B------:R-:W-:-:S03]  /*b570*/  IADD3 R3, P2, PT, R3, 0x1, RZ ;  /* 0x0000000103037810 */ /* 0x000fc60007f5e0ff */
[----:B------:R-:W-:Y:S01]  /*b580*/  @P1 IMAD.MOV R6, RZ, RZ, -R6 ;  /* 0x000000ffff061224 */ /* 0x000fe200078e0a06 */
[----:B------:R-:W-:-:S04]  /*b590*/  LEA.HI.X R4, R4, RZ, RZ, 0x16, P2 ;  /* 0x000000ff04047211 */ /* 0x000fc800010fb4ff */
[--C-:B------:R-:W-:Y:S02]  /*b5a0*/  SHF.R.U64 R3, R3, 0x1, R4.reuse ;  /* 0x0000000103037819 */ /* 0x100fe40000001204 */
[----:B------:R-:W-:Y:S02]  /*b5b0*/  SHF.R.U32.HI R5, RZ, 0x1, R4 ;  /* 0x00000001ff057819 */ /* 0x000fe40000011604 */
[----:B------:R-:W-:-:S04]  /*b5c0*/  IADD3 R30, P2, P3, RZ, RZ, R3 ;  /* 0x000000ffff1e7210 */ /* 0x000fc80007b5e003 */
[----:B------:R-:W-:-:S04]  /*b5d0*/  IADD3.X R0, PT, PT, R0, 0x3fe00000, R5, P2, P3 ;  /* 0x3fe0000000007810 */ /* 0x000fc800017e6405 */
[----:B------:R-:W-:-:S07]  /*b5e0*/  LOP3.LUT R31, R0, R31, RZ, 0xfc, !PT ;  /* 0x0000001f001f7212 */ /* 0x000fce00078efcff */
.L_x_248:
[----:B------:R-:W-:Y:S02]  /*b5f0*/  IMAD.MOV.U32 R13, RZ, RZ, 0x0 ;  /* 0x00000000ff0d7424 */ /* 0x000fe400078e00ff */
[----:B------:R-:W-:Y:S02]  /*b600*/  IMAD.MOV.U32 R0, RZ, RZ, R6 ;  /* 0x000000ffff007224 */ /* 0x000fe400078e0006 */
[----:B------:R-:W-:Y:S02]  /*b610*/  IMAD.MOV.U32 R4, RZ, RZ, R30 ;  /* 0x000000ffff047224 */ /* 0x000fe400078e001e */
[----:B------:R-:W-:Y:S01]  /*b620*/  IMAD.MOV.U32 R5, RZ, RZ, R31 ;  /* 0x000000ffff057224 */ /* 0x000fe200078e001f */
[----:B------:R-:W-:Y:S06]  /*b630*/  RET.REL.NODEC R12 `(_Z17compute_ion_matchPiS_iS_S_PfS0_S_S_iS0_S_lS_S_S0_S0_S_PlS_) ;  /* 0xffffff480c707950 */ /* 0x000fec0003c3ffff */
.L_x_255:
[----:B------:R-:W-:-:S00]  /*b640*/  BRA `(.L_x_255) ;  /* 0xfffffffc00fc7947 */ /* 0x000fc0000383ffff */
[----:B------:R-:W-:-:S00]  /*b650*/  NOP ;  /* 0x0000000000007918 */ /* 0x000fc00000000000 */
        /* <DEDUP_REMOVED lines=10> */
.L_x_258:


//--------------------- .nv.global.init           --------------------------
	.section	.nv.global.init,"aw",@progbits
	.align	16
.nv.global.init:
	.type		__cudart_sin_cos_coeffs,@object
	.size		__cudart_sin_cos_coeffs,(__cudart_i2opi_d - __cudart_sin_cos_coeffs)
__cudart_sin_cos_coeffs:
        /*0000*/ 	.byte	0x46, 0xd2, 0xb0, 0x2c, 0xf1, 0xe5, 0x5a, 0xbe, 0x92, 0xe3, 0xac, 0x69, 0xe3, 0x1d, 0xc7, 0x3e
        /*0010*/ 	.byte	0xa1, 0x62, 0xdb, 0x19, 0xa0, 0x01, 0x2a, 0xbf, 0x18, 0x08, 0x11, 0x11, 0x11, 0x11, 0x81, 0x3f
        /*0020*/ 	.byte	0x54, 0x55, 0x55, 0x55, 0x55, 0x55, 0xc5, 0xbf, 0x00, 0x00, 0x00, 0x00, 0x00, 0x00, 0x00, 0x00
        /*0030*/ 	.byte	0x00, 0x00, 0x00, 0x00, 0x00, 0x00, 0x00, 0x00, 0x64, 0x81, 0xfd, 0x20, 0x83, 0xff, 0xa8, 0xbd
        /*0040*/ 	.byte	0x28, 0x85, 0xef, 0xc1, 0xa7, 0xee, 0x21, 0x3e, 0xd9, 0xe6, 0x06, 0x8e, 0x4f, 0x7e, 0x92, 0xbe
        /*0050*/ 	.byte	0xe9, 0xbc, 0xdd, 0x19, 0xa0, 0x01, 0xfa, 0x3e, 0x47, 0x5d, 0xc1, 0x16, 0x6c, 0xc1, 0x56, 0xbf
        /*0060*/ 	.byte	0x51, 0x55, 0x55, 0x55, 0x55, 0x55, 0xa5, 0x3f, 0x00, 0x00, 0x00, 0x00, 0x00, 0x00, 0xe0, 0xbf
        /*0070*/ 	.byte	0x00, 0x00, 0x00, 0x00, 0x00, 0x00, 0xf0, 0x3f, 0x00, 0x00, 0x00, 0x00, 0x00, 0x00, 0x00, 0x00
	.type		__cudart_i2opi_d,@object
	.size		__cudart_i2opi_d,($str - __cudart_i2opi_d)
__cudart_i2opi_d:
        /* <DEDUP_REMOVED lines=9> */
	.type		$str,@object
	.size		$str,(.L_0 - $str)
$str:
        /*0110*/ 	.byte	0x5b, 0x45, 0x52, 0x52, 0x4f, 0x52, 0x5d, 0x20, 0x6d, 0x61, 0x70, 0x5f, 0x6b, 0x65, 0x79, 0x3a
        /*0120*/ 	.byte	0x20, 0x5b, 0x25, 0x64, 0x2c, 0x20, 0x25, 0x64, 0x2c, 0x20, 0x25, 0x6c, 0x64, 0x5d, 0x20, 0x6f
        /*0130*/ 	.byte	0x75, 0x74, 0x20, 0x6f, 0x66, 0x20, 0x72, 0x61, 0x6e, 0x67, 0x65, 0x21, 0x00
.L_0:


//--------------------- .nv.shared.reserved.0     --------------------------
	.section	.nv.shared.reserved.0,"aw",@nobits
	.weak		__nv_reservedSMEM_offset_0_alias
	.size		__nv_reservedSMEM_offset_0_alias, 0, 64
	.other		__nv_reservedSMEM_offset_0_alias,@"STO_CUDA_RESERVED_SHARED STV_DEFAULT"
__nv_reservedSMEM_offset_0_alias:
	.zero		0
	.zero		64


//--------------------- .nv.constant0._Z17compute_ion_matchPiS_iS_S_PfS0_S_S_iS0_S_lS_S_S0_S0_S_PlS_ --------------------------
	.section	.nv.constant0._Z17compute_ion_matchPiS_iS_S_PfS0_S_S_iS0_S_lS_S_S0_S0_S_PlS_,"a",@progbits
	.sectionflags	@""
	.align	4
.nv.constant0._Z17compute_ion_matchPiS_iS_S_PfS0_S_S_iS0_S_lS_S_S0_S0_S_PlS_:
	.zero		1056


//--------------------- SYMBOLS --------------------------

	.type		.nv.reservedSmem.offset0,@object
	.size		.nv.reservedSmem.offset0,0x4
	.type		vprintf,@function
